//
// Generated by NVIDIA NVVM Compiler
//
// Compiler Build ID: CL-36424714
// Cuda compilation tools, release 13.0, V13.0.88
// Based on NVVM 20.0.0
//

.version 9.0
.target sm_100
.address_size 64

	// .globl	_Z10matrixNormPfS_i

.visible .entry _Z10matrixNormPfS_i(
	.param .u64 .ptr .align 1 _Z10matrixNormPfS_i_param_0,
	.param .u64 .ptr .align 1 _Z10matrixNormPfS_i_param_1,
	.param .u32 _Z10matrixNormPfS_i_param_2
)
{
	.reg .pred 	%p<67>;
	.reg .b32 	%r<183>;
	.reg .b32 	%f<342>;
	.reg .b64 	%rd<129>;

	ld.param.u64 	%rd7, [_Z10matrixNormPfS_i_param_0];
	ld.param.u64 	%rd8, [_Z10matrixNormPfS_i_param_1];
	ld.param.u32 	%r77, [_Z10matrixNormPfS_i_param_2];
	cvta.to.global.u64 	%rd1, %rd8;
	cvta.to.global.u64 	%rd2, %rd7;
	mov.u32 	%r78, %ctaid.x;
	mov.u32 	%r79, %ntid.x;
	mul.lo.s32 	%r1, %r78, %r79;
	mov.u32 	%r2, %tid.x;
	add.s32 	%r3, %r1, %r2;
	setp.ge.s32 	%p1, %r3, %r77;
	@%p1 bra 	$L__BB0_91;
	setp.lt.s32 	%p2, %r77, 1;
	mov.f32 	%f334, 0f00000000;
	@%p2 bra 	$L__BB0_14;
	add.s32 	%r81, %r77, -1;
	and.b32  	%r4, %r77, 15;
	setp.lt.u32 	%p3, %r81, 15;
	mov.b32 	%r162, 0;
	mov.f32 	%f334, 0f00000000;
	@%p3 bra 	$L__BB0_5;
	and.b32  	%r162, %r77, 2147483632;
	neg.s32 	%r160, %r162;
	shl.b32 	%r7, %r77, 4;
	mov.f32 	%f334, 0f00000000;
	mul.wide.u32 	%rd11, %r77, 4;
	mov.u32 	%r159, %r3;
$L__BB0_4:
	.pragma "nounroll";
	mul.wide.s32 	%rd9, %r159, 4;
	add.s64 	%rd10, %rd2, %rd9;
	ld.global.f32 	%f46, [%rd10];
	add.f32 	%f47, %f334, %f46;
	add.s64 	%rd12, %rd10, %rd11;
	ld.global.f32 	%f48, [%rd12];
	add.f32 	%f49, %f47, %f48;
	add.s64 	%rd13, %rd12, %rd11;
	ld.global.f32 	%f50, [%rd13];
	add.f32 	%f51, %f49, %f50;
	add.s64 	%rd14, %rd13, %rd11;
	ld.global.f32 	%f52, [%rd14];
	add.f32 	%f53, %f51, %f52;
	add.s64 	%rd15, %rd14, %rd11;
	ld.global.f32 	%f54, [%rd15];
	add.f32 	%f55, %f53, %f54;
	add.s64 	%rd16, %rd15, %rd11;
	ld.global.f32 	%f56, [%rd16];
	add.f32 	%f57, %f55, %f56;
	add.s64 	%rd17, %rd16, %rd11;
	ld.global.f32 	%f58, [%rd17];
	add.f32 	%f59, %f57, %f58;
	add.s64 	%rd18, %rd17, %rd11;
	ld.global.f32 	%f60, [%rd18];
	add.f32 	%f61, %f59, %f60;
	add.s64 	%rd19, %rd18, %rd11;
	ld.global.f32 	%f62, [%rd19];
	add.f32 	%f63, %f61, %f62;
	add.s64 	%rd20, %rd19, %rd11;
	ld.global.f32 	%f64, [%rd20];
	add.f32 	%f65, %f63, %f64;
	add.s64 	%rd21, %rd20, %rd11;
	ld.global.f32 	%f66, [%rd21];
	add.f32 	%f67, %f65, %f66;
	add.s64 	%rd22, %rd21, %rd11;
	ld.global.f32 	%f68, [%rd22];
	add.f32 	%f69, %f67, %f68;
	add.s64 	%rd23, %rd22, %rd11;
	ld.global.f32 	%f70, [%rd23];
	add.f32 	%f71, %f69, %f70;
	add.s64 	%rd24, %rd23, %rd11;
	ld.global.f32 	%f72, [%rd24];
	add.f32 	%f73, %f71, %f72;
	add.s64 	%rd25, %rd24, %rd11;
	ld.global.f32 	%f74, [%rd25];
	add.f32 	%f75, %f73, %f74;
	add.s64 	%rd26, %rd25, %rd11;
	ld.global.f32 	%f76, [%rd26];
	add.f32 	%f334, %f75, %f76;
	add.s32 	%r160, %r160, 16;
	add.s32 	%r159, %r159, %r7;
	setp.ne.s32 	%p4, %r160, 0;
	@%p4 bra 	$L__BB0_4;
$L__BB0_5:
	setp.eq.s32 	%p5, %r4, 0;
	@%p5 bra 	$L__BB0_14;
	and.b32  	%r13, %r77, 7;
	setp.lt.u32 	%p6, %r4, 8;
	@%p6 bra 	$L__BB0_8;
	mad.lo.s32 	%r82, %r162, %r77, %r3;
	mul.wide.s32 	%rd27, %r82, 4;
	add.s64 	%rd28, %rd2, %rd27;
	ld.global.f32 	%f78, [%rd28];
	add.f32 	%f79, %f334, %f78;
	mul.wide.u32 	%rd29, %r77, 4;
	add.s64 	%rd30, %rd28, %rd29;
	ld.global.f32 	%f80, [%rd30];
	add.f32 	%f81, %f79, %f80;
	add.s64 	%rd31, %rd30, %rd29;
	ld.global.f32 	%f82, [%rd31];
	add.f32 	%f83, %f81, %f82;
	add.s64 	%rd32, %rd31, %rd29;
	ld.global.f32 	%f84, [%rd32];
	add.f32 	%f85, %f83, %f84;
	add.s64 	%rd33, %rd32, %rd29;
	ld.global.f32 	%f86, [%rd33];
	add.f32 	%f87, %f85, %f86;
	add.s64 	%rd34, %rd33, %rd29;
	ld.global.f32 	%f88, [%rd34];
	add.f32 	%f89, %f87, %f88;
	add.s64 	%rd35, %rd34, %rd29;
	ld.global.f32 	%f90, [%rd35];
	add.f32 	%f91, %f89, %f90;
	add.s64 	%rd36, %rd35, %rd29;
	ld.global.f32 	%f92, [%rd36];
	add.f32 	%f334, %f91, %f92;
	add.s32 	%r162, %r162, 8;
$L__BB0_8:
	setp.eq.s32 	%p7, %r13, 0;
	@%p7 bra 	$L__BB0_14;
	and.b32  	%r16, %r77, 3;
	setp.lt.u32 	%p8, %r13, 4;
	@%p8 bra 	$L__BB0_11;
	mad.lo.s32 	%r83, %r162, %r77, %r3;
	mul.wide.s32 	%rd37, %r83, 4;
	add.s64 	%rd38, %rd2, %rd37;
	ld.global.f32 	%f94, [%rd38];
	add.f32 	%f95, %f334, %f94;
	mul.wide.u32 	%rd39, %r77, 4;
	add.s64 	%rd40, %rd38, %rd39;
	ld.global.f32 	%f96, [%rd40];
	add.f32 	%f97, %f95, %f96;
	add.s64 	%rd41, %rd40, %rd39;
	ld.global.f32 	%f98, [%rd41];
	add.f32 	%f99, %f97, %f98;
	add.s64 	%rd42, %rd41, %rd39;
	ld.global.f32 	%f100, [%rd42];
	add.f32 	%f334, %f99, %f100;
	add.s32 	%r162, %r162, 4;
$L__BB0_11:
	setp.eq.s32 	%p9, %r16, 0;
	@%p9 bra 	$L__BB0_14;
	mad.lo.s32 	%r165, %r162, %r77, %r3;
	neg.s32 	%r164, %r16;
$L__BB0_13:
	.pragma "nounroll";
	mul.wide.s32 	%rd43, %r165, 4;
	add.s64 	%rd44, %rd2, %rd43;
	ld.global.f32 	%f101, [%rd44];
	add.f32 	%f334, %f334, %f101;
	add.s32 	%r165, %r165, %r77;
	add.s32 	%r164, %r164, 1;
	setp.ne.s32 	%p10, %r164, 0;
	@%p10 bra 	$L__BB0_13;
$L__BB0_14:
	setp.lt.s32 	%p11, %r77, 1;
	cvt.rn.f32.s32 	%f14, %r77;
	div.rn.f32 	%f15, %f334, %f14;
	bar.sync 	0;
	mov.f32 	%f338, 0f00000000;
	@%p11 bra 	$L__BB0_35;
	mul.lo.s32 	%r25, %r77, %r3;
	setp.eq.s32 	%p12, %r77, 1;
	mov.b32 	%r168, 0;
	mov.f32 	%f338, 0f00000000;
	@%p12 bra 	$L__BB0_28;
	and.b32  	%r168, %r77, 2147483646;
	neg.s32 	%r167, %r168;
	add.s64 	%rd3, %rd2, 4;
	mov.f32 	%f338, 0f00000000;
	mov.u32 	%r166, %r25;
$L__BB0_17:
	mul.wide.s32 	%rd45, %r166, 4;
	add.s64 	%rd4, %rd3, %rd45;
	ld.global.f32 	%f107, [%rd4+-4];
	sub.f32 	%f17, %f107, %f15;
	abs.f32 	%f18, %f17;
	setp.eq.f32 	%p13, %f17, 0f3F800000;
	mov.f32 	%f336, 0f3F800000;
	@%p13 bra 	$L__BB0_22;
	setp.num.f32 	%p14, %f18, %f18;
	@%p14 bra 	$L__BB0_20;
	mov.f32 	%f163, 0f40000000;
	add.rn.f32 	%f336, %f17, %f163;
	bra.uni 	$L__BB0_22;
$L__BB0_20:
	setp.lt.f32 	%p15, %f18, 0f00800000;
	mul.f32 	%f108, %f18, 0f4B800000;
	selp.f32 	%f109, %f108, %f18, %p15;
	mov.b32 	%r85, %f109;
	add.s32 	%r86, %r85, -1060439283;
	and.b32  	%r87, %r86, -8388608;
	sub.s32 	%r88, %r85, %r87;
	mov.b32 	%f110, %r88;
	cvt.rn.f32.s32 	%f111, %r87;
	selp.f32 	%f112, 0fC1C00000, 0f00000000, %p15;
	fma.rn.f32 	%f113, %f111, 0f34000000, %f112;
	add.f32 	%f114, %f110, 0fBF800000;
	add.f32 	%f115, %f110, 0f3F800000;
	rcp.approx.ftz.f32 	%f116, %f115;
	add.f32 	%f117, %f114, %f114;
	mul.f32 	%f118, %f117, %f116;
	mul.f32 	%f119, %f118, %f118;
	neg.f32 	%f120, %f118;
	sub.f32 	%f121, %f114, %f118;
	add.f32 	%f122, %f121, %f121;
	fma.rn.f32 	%f123, %f120, %f114, %f122;
	mul.rn.f32 	%f124, %f116, %f123;
	fma.rn.f32 	%f125, %f119, 0f3A2C32E4, 0f3B52E7DB;
	fma.rn.f32 	%f126, %f125, %f119, 0f3C93BB73;
	fma.rn.f32 	%f127, %f126, %f119, 0f3DF6384F;
	mul.rn.f32 	%f128, %f127, %f119;
	fma.rn.f32 	%f129, %f118, 0f3FB8AA3B, %f113;
	mul.f32 	%f130, %f128, 0f40400000;
	sub.f32 	%f131, %f113, %f129;
	fma.rn.f32 	%f132, %f118, 0f3FB8AA3B, %f131;
	fma.rn.f32 	%f133, %f124, 0f3FB8AA3B, %f132;
	fma.rn.f32 	%f134, %f118, 0f32A55E34, %f133;
	fma.rn.f32 	%f135, %f130, %f124, %f134;
	fma.rn.f32 	%f136, %f128, %f118, %f135;
	add.rn.f32 	%f137, %f129, %f136;
	mov.f32 	%f138, 0f40000000;
	mul.rn.f32 	%f139, %f137, %f138;
	cvt.rni.f32.f32 	%f140, %f139;
	sub.f32 	%f141, %f139, %f140;
	neg.f32 	%f142, %f139;
	fma.rn.f32 	%f143, %f137, 0f40000000, %f142;
	neg.f32 	%f144, %f129;
	add.rn.f32 	%f145, %f137, %f144;
	neg.f32 	%f146, %f145;
	add.rn.f32 	%f147, %f136, %f146;
	fma.rn.f32 	%f148, %f147, 0f40000000, %f143;
	add.f32 	%f149, %f141, %f148;
	setp.gt.f32 	%p16, %f140, 0f00000000;
	selp.b32 	%r89, 0, -2097152000, %p16;
	setp.neu.f32 	%p17, %f17, 0f00000000;
	setp.neu.f32 	%p18, %f18, 0f7F800000;
	setp.lt.f32 	%p19, %f139, 0f00000000;
	selp.f32 	%f150, 0f00000000, 0f7F800000, %p19;
	abs.f32 	%f151, %f139;
	setp.gt.f32 	%p20, %f151, 0f43180000;
	cvt.rzi.s32.f32 	%r90, %f140;
	shl.b32 	%r91, %r90, 23;
	sub.s32 	%r92, %r91, %r89;
	mov.b32 	%f152, %r92;
	add.s32 	%r93, %r89, 2130706432;
	mov.b32 	%f153, %r93;
	fma.rn.f32 	%f154, %f149, 0f391FCB8E, 0f3AAF85ED;
	fma.rn.f32 	%f155, %f154, %f149, 0f3C1D9856;
	fma.rn.f32 	%f156, %f155, %f149, 0f3D6357BB;
	fma.rn.f32 	%f157, %f156, %f149, 0f3E75FDEC;
	fma.rn.f32 	%f158, %f157, %f149, 0f3F317218;
	fma.rn.f32 	%f159, %f158, %f149, 0f3F800000;
	mul.f32 	%f160, %f159, %f153;
	mul.f32 	%f161, %f160, %f152;
	selp.f32 	%f336, %f150, %f161, %p20;
	and.pred  	%p21, %p17, %p18;
	@%p21 bra 	$L__BB0_22;
	add.f32 	%f162, %f17, %f17;
	mov.b32 	%r94, %f162;
	and.b32  	%r95, %r94, 2147483647;
	mov.b32 	%f336, %r95;
$L__BB0_22:
	add.f32 	%f23, %f338, %f336;
	ld.global.f32 	%f165, [%rd4];
	sub.f32 	%f24, %f165, %f15;
	abs.f32 	%f25, %f24;
	setp.eq.f32 	%p22, %f24, 0f3F800000;
	mov.f32 	%f337, 0f3F800000;
	@%p22 bra 	$L__BB0_27;
	setp.nan.f32 	%p23, %f25, %f25;
	@%p23 bra 	$L__BB0_26;
	setp.lt.f32 	%p24, %f25, 0f00800000;
	mul.f32 	%f166, %f25, 0f4B800000;
	selp.f32 	%f167, %f166, %f25, %p24;
	mov.b32 	%r96, %f167;
	add.s32 	%r97, %r96, -1060439283;
	and.b32  	%r98, %r97, -8388608;
	sub.s32 	%r99, %r96, %r98;
	mov.b32 	%f168, %r99;
	cvt.rn.f32.s32 	%f169, %r98;
	selp.f32 	%f170, 0fC1C00000, 0f00000000, %p24;
	fma.rn.f32 	%f171, %f169, 0f34000000, %f170;
	add.f32 	%f172, %f168, 0fBF800000;
	add.f32 	%f173, %f168, 0f3F800000;
	rcp.approx.ftz.f32 	%f174, %f173;
	add.f32 	%f175, %f172, %f172;
	mul.f32 	%f176, %f175, %f174;
	mul.f32 	%f177, %f176, %f176;
	neg.f32 	%f178, %f176;
	sub.f32 	%f179, %f172, %f176;
	add.f32 	%f180, %f179, %f179;
	fma.rn.f32 	%f181, %f178, %f172, %f180;
	mul.rn.f32 	%f182, %f174, %f181;
	fma.rn.f32 	%f183, %f177, 0f3A2C32E4, 0f3B52E7DB;
	fma.rn.f32 	%f184, %f183, %f177, 0f3C93BB73;
	fma.rn.f32 	%f185, %f184, %f177, 0f3DF6384F;
	mul.rn.f32 	%f186, %f185, %f177;
	fma.rn.f32 	%f187, %f176, 0f3FB8AA3B, %f171;
	mul.f32 	%f188, %f186, 0f40400000;
	sub.f32 	%f189, %f171, %f187;
	fma.rn.f32 	%f190, %f176, 0f3FB8AA3B, %f189;
	fma.rn.f32 	%f191, %f182, 0f3FB8AA3B, %f190;
	fma.rn.f32 	%f192, %f176, 0f32A55E34, %f191;
	fma.rn.f32 	%f193, %f188, %f182, %f192;
	fma.rn.f32 	%f194, %f186, %f176, %f193;
	add.rn.f32 	%f195, %f187, %f194;
	mov.f32 	%f196, 0f40000000;
	mul.rn.f32 	%f197, %f195, %f196;
	cvt.rni.f32.f32 	%f198, %f197;
	sub.f32 	%f199, %f197, %f198;
	neg.f32 	%f200, %f197;
	fma.rn.f32 	%f201, %f195, 0f40000000, %f200;
	neg.f32 	%f202, %f187;
	add.rn.f32 	%f203, %f195, %f202;
	neg.f32 	%f204, %f203;
	add.rn.f32 	%f205, %f194, %f204;
	fma.rn.f32 	%f206, %f205, 0f40000000, %f201;
	add.f32 	%f207, %f199, %f206;
	setp.gt.f32 	%p25, %f198, 0f00000000;
	selp.b32 	%r100, 0, -2097152000, %p25;
	setp.neu.f32 	%p26, %f24, 0f00000000;
	setp.neu.f32 	%p27, %f25, 0f7F800000;
	setp.lt.f32 	%p28, %f197, 0f00000000;
	selp.f32 	%f208, 0f00000000, 0f7F800000, %p28;
	abs.f32 	%f209, %f197;
	setp.gt.f32 	%p29, %f209, 0f43180000;
	cvt.rzi.s32.f32 	%r101, %f198;
	shl.b32 	%r102, %r101, 23;
	sub.s32 	%r103, %r102, %r100;
	mov.b32 	%f210, %r103;
	add.s32 	%r104, %r100, 2130706432;
	mov.b32 	%f211, %r104;
	fma.rn.f32 	%f212, %f207, 0f391FCB8E, 0f3AAF85ED;
	fma.rn.f32 	%f213, %f212, %f207, 0f3C1D9856;
	fma.rn.f32 	%f214, %f213, %f207, 0f3D6357BB;
	fma.rn.f32 	%f215, %f214, %f207, 0f3E75FDEC;
	fma.rn.f32 	%f216, %f215, %f207, 0f3F317218;
	fma.rn.f32 	%f217, %f216, %f207, 0f3F800000;
	mul.f32 	%f218, %f217, %f211;
	mul.f32 	%f219, %f218, %f210;
	selp.f32 	%f337, %f208, %f219, %p29;
	and.pred  	%p30, %p26, %p27;
	@%p30 bra 	$L__BB0_27;
	add.f32 	%f220, %f24, %f24;
	mov.b32 	%r105, %f220;
	and.b32  	%r106, %r105, 2147483647;
	mov.b32 	%f337, %r106;
	bra.uni 	$L__BB0_27;
$L__BB0_26:
	mov.f32 	%f221, 0f40000000;
	add.rn.f32 	%f337, %f24, %f221;
$L__BB0_27:
	add.f32 	%f338, %f23, %f337;
	add.s32 	%r167, %r167, 2;
	add.s32 	%r166, %r166, 2;
	setp.ne.s32 	%p31, %r167, 0;
	@%p31 bra 	$L__BB0_17;
$L__BB0_28:
	and.b32  	%r107, %r77, 1;
	setp.eq.b32 	%p32, %r107, 1;
	not.pred 	%p33, %p32;
	@%p33 bra 	$L__BB0_35;
	add.s32 	%r108, %r168, %r25;
	mul.wide.s32 	%rd46, %r108, 4;
	add.s64 	%rd47, %rd2, %rd46;
	ld.global.f32 	%f223, [%rd47];
	sub.f32 	%f33, %f223, %f15;
	abs.f32 	%f34, %f33;
	setp.eq.f32 	%p34, %f33, 0f3F800000;
	mov.f32 	%f340, 0f3F800000;
	@%p34 bra 	$L__BB0_34;
	setp.nan.f32 	%p35, %f34, %f34;
	@%p35 bra 	$L__BB0_33;
	setp.lt.f32 	%p36, %f34, 0f00800000;
	mul.f32 	%f224, %f34, 0f4B800000;
	selp.f32 	%f225, %f224, %f34, %p36;
	mov.b32 	%r109, %f225;
	add.s32 	%r110, %r109, -1060439283;
	and.b32  	%r111, %r110, -8388608;
	sub.s32 	%r112, %r109, %r111;
	mov.b32 	%f226, %r112;
	cvt.rn.f32.s32 	%f227, %r111;
	selp.f32 	%f228, 0fC1C00000, 0f00000000, %p36;
	fma.rn.f32 	%f229, %f227, 0f34000000, %f228;
	add.f32 	%f230, %f226, 0fBF800000;
	add.f32 	%f231, %f226, 0f3F800000;
	rcp.approx.ftz.f32 	%f232, %f231;
	add.f32 	%f233, %f230, %f230;
	mul.f32 	%f234, %f233, %f232;
	mul.f32 	%f235, %f234, %f234;
	neg.f32 	%f236, %f234;
	sub.f32 	%f237, %f230, %f234;
	add.f32 	%f238, %f237, %f237;
	fma.rn.f32 	%f239, %f236, %f230, %f238;
	mul.rn.f32 	%f240, %f232, %f239;
	fma.rn.f32 	%f241, %f235, 0f3A2C32E4, 0f3B52E7DB;
	fma.rn.f32 	%f242, %f241, %f235, 0f3C93BB73;
	fma.rn.f32 	%f243, %f242, %f235, 0f3DF6384F;
	mul.rn.f32 	%f244, %f243, %f235;
	fma.rn.f32 	%f245, %f234, 0f3FB8AA3B, %f229;
	mul.f32 	%f246, %f244, 0f40400000;
	sub.f32 	%f247, %f229, %f245;
	fma.rn.f32 	%f248, %f234, 0f3FB8AA3B, %f247;
	fma.rn.f32 	%f249, %f240, 0f3FB8AA3B, %f248;
	fma.rn.f32 	%f250, %f234, 0f32A55E34, %f249;
	fma.rn.f32 	%f251, %f246, %f240, %f250;
	fma.rn.f32 	%f252, %f244, %f234, %f251;
	add.rn.f32 	%f253, %f245, %f252;
	mov.f32 	%f254, 0f40000000;
	mul.rn.f32 	%f255, %f253, %f254;
	cvt.rni.f32.f32 	%f256, %f255;
	sub.f32 	%f257, %f255, %f256;
	neg.f32 	%f258, %f255;
	fma.rn.f32 	%f259, %f253, 0f40000000, %f258;
	neg.f32 	%f260, %f245;
	add.rn.f32 	%f261, %f253, %f260;
	neg.f32 	%f262, %f261;
	add.rn.f32 	%f263, %f252, %f262;
	fma.rn.f32 	%f264, %f263, 0f40000000, %f259;
	add.f32 	%f265, %f257, %f264;
	setp.gt.f32 	%p37, %f256, 0f00000000;
	selp.b32 	%r113, 0, -2097152000, %p37;
	setp.neu.f32 	%p38, %f33, 0f00000000;
	setp.neu.f32 	%p39, %f34, 0f7F800000;
	setp.lt.f32 	%p40, %f255, 0f00000000;
	selp.f32 	%f266, 0f00000000, 0f7F800000, %p40;
	abs.f32 	%f267, %f255;
	setp.gt.f32 	%p41, %f267, 0f43180000;
	cvt.rzi.s32.f32 	%r114, %f256;
	shl.b32 	%r115, %r114, 23;
	sub.s32 	%r116, %r115, %r113;
	mov.b32 	%f268, %r116;
	add.s32 	%r117, %r113, 2130706432;
	mov.b32 	%f269, %r117;
	fma.rn.f32 	%f270, %f265, 0f391FCB8E, 0f3AAF85ED;
	fma.rn.f32 	%f271, %f270, %f265, 0f3C1D9856;
	fma.rn.f32 	%f272, %f271, %f265, 0f3D6357BB;
	fma.rn.f32 	%f273, %f272, %f265, 0f3E75FDEC;
	fma.rn.f32 	%f274, %f273, %f265, 0f3F317218;
	fma.rn.f32 	%f275, %f274, %f265, 0f3F800000;
	mul.f32 	%f276, %f275, %f269;
	mul.f32 	%f277, %f276, %f268;
	selp.f32 	%f340, %f266, %f277, %p41;
	and.pred  	%p42, %p38, %p39;
	@%p42 bra 	$L__BB0_34;
	add.f32 	%f278, %f33, %f33;
	mov.b32 	%r118, %f278;
	and.b32  	%r119, %r118, 2147483647;
	mov.b32 	%f340, %r119;
	bra.uni 	$L__BB0_34;
$L__BB0_33:
	mov.f32 	%f279, 0f40000000;
	add.rn.f32 	%f340, %f33, %f279;
$L__BB0_34:
	add.f32 	%f338, %f338, %f340;
$L__BB0_35:
	setp.lt.s32 	%p43, %r77, 1;
	div.rn.f32 	%f280, %f338, %f14;
	sqrt.rn.f32 	%f41, %f280;
	bar.sync 	0;
	@%p43 bra 	$L__BB0_91;
	mul.lo.s32 	%r33, %r77, %r3;
	add.s32 	%r121, %r77, -1;
	and.b32  	%r34, %r77, 7;
	setp.lt.u32 	%p44, %r121, 7;
	mov.b32 	%r181, 0;
	@%p44 bra 	$L__BB0_63;
	and.b32  	%r181, %r77, 2147483640;
	neg.s32 	%r178, %r181;
	mad.lo.s32 	%r177, %r77, 7, %r3;
	shl.b32 	%r38, %r77, 3;
	mad.lo.s32 	%r176, %r77, 6, %r3;
	mad.lo.s32 	%r175, %r77, 5, %r3;
	shl.b32 	%r123, %r77, 2;
	add.s32 	%r174, %r3, %r123;
	mad.lo.s32 	%r173, %r77, 3, %r3;
	shl.b32 	%r124, %r77, 1;
	add.s32 	%r172, %r3, %r124;
	add.s32 	%r125, %r2, %r77;
	add.s32 	%r169, %r125, %r1;
	mov.b32 	%r179, 0;
	cvt.s64.s32 	%rd54, %r33;
	mov.u32 	%r170, %r33;
	mov.u32 	%r171, %r3;
$L__BB0_38:
	.pragma "nounroll";
	setp.neu.f32 	%p45, %f41, 0f00000000;
	@%p45 bra 	$L__BB0_40;
	mul.wide.s32 	%rd52, %r171, 4;
	add.s64 	%rd53, %rd1, %rd52;
	mov.b32 	%r126, 0;
	st.global.u32 	[%rd53], %r126;
	bra.uni 	$L__BB0_41;
$L__BB0_40:
	mul.wide.s32 	%rd48, %r170, 4;
	add.s64 	%rd49, %rd2, %rd48;
	ld.global.f32 	%f281, [%rd49];
	sub.f32 	%f282, %f281, %f15;
	div.rn.f32 	%f283, %f282, %f41;
	mul.wide.s32 	%rd50, %r171, 4;
	add.s64 	%rd51, %rd1, %rd50;
	st.global.f32 	[%rd51], %f283;
$L__BB0_41:
	setp.eq.f32 	%p46, %f41, 0f00000000;
	cvt.s64.s32 	%rd55, %r179;
	add.s64 	%rd56, %rd55, %rd54;
	shl.b64 	%rd57, %rd56, 2;
	add.s64 	%rd5, %rd2, %rd57;
	@%p46 bra 	$L__BB0_43;
	ld.global.f32 	%f284, [%rd5+4];
	sub.f32 	%f285, %f284, %f15;
	div.rn.f32 	%f286, %f285, %f41;
	mul.wide.s32 	%rd58, %r169, 4;
	add.s64 	%rd59, %rd1, %rd58;
	st.global.f32 	[%rd59], %f286;
	bra.uni 	$L__BB0_44;
$L__BB0_43:
	mul.wide.s32 	%rd60, %r169, 4;
	add.s64 	%rd61, %rd1, %rd60;
	mov.b32 	%r127, 0;
	st.global.u32 	[%rd61], %r127;
$L__BB0_44:
	@%p46 bra 	$L__BB0_46;
	ld.global.f32 	%f287, [%rd5+8];
	sub.f32 	%f288, %f287, %f15;
	div.rn.f32 	%f289, %f288, %f41;
	mul.wide.s32 	%rd62, %r172, 4;
	add.s64 	%rd63, %rd1, %rd62;
	st.global.f32 	[%rd63], %f289;
	bra.uni 	$L__BB0_47;
$L__BB0_46:
	mul.wide.s32 	%rd64, %r172, 4;
	add.s64 	%rd65, %rd1, %rd64;
	mov.b32 	%r128, 0;
	st.global.u32 	[%rd65], %r128;
$L__BB0_47:
	@%p46 bra 	$L__BB0_49;
	ld.global.f32 	%f290, [%rd5+12];
	sub.f32 	%f291, %f290, %f15;
	div.rn.f32 	%f292, %f291, %f41;
	mul.wide.s32 	%rd66, %r173, 4;
	add.s64 	%rd67, %rd1, %rd66;
	st.global.f32 	[%rd67], %f292;
	bra.uni 	$L__BB0_50;
$L__BB0_49:
	mul.wide.s32 	%rd68, %r173, 4;
	add.s64 	%rd69, %rd1, %rd68;
	mov.b32 	%r129, 0;
	st.global.u32 	[%rd69], %r129;
$L__BB0_50:
	@%p46 bra 	$L__BB0_52;
	ld.global.f32 	%f293, [%rd5+16];
	sub.f32 	%f294, %f293, %f15;
	div.rn.f32 	%f295, %f294, %f41;
	mul.wide.s32 	%rd70, %r174, 4;
	add.s64 	%rd71, %rd1, %rd70;
	st.global.f32 	[%rd71], %f295;
	bra.uni 	$L__BB0_53;
$L__BB0_52:
	mul.wide.s32 	%rd72, %r174, 4;
	add.s64 	%rd73, %rd1, %rd72;
	mov.b32 	%r130, 0;
	st.global.u32 	[%rd73], %r130;
$L__BB0_53:
	@%p46 bra 	$L__BB0_55;
	ld.global.f32 	%f296, [%rd5+20];
	sub.f32 	%f297, %f296, %f15;
	div.rn.f32 	%f298, %f297, %f41;
	mul.wide.s32 	%rd74, %r175, 4;
	add.s64 	%rd75, %rd1, %rd74;
	st.global.f32 	[%rd75], %f298;
	bra.uni 	$L__BB0_56;
$L__BB0_55:
	mul.wide.s32 	%rd76, %r175, 4;
	add.s64 	%rd77, %rd1, %rd76;
	mov.b32 	%r131, 0;
	st.global.u32 	[%rd77], %r131;
$L__BB0_56:
	@%p46 bra 	$L__BB0_58;
	ld.global.f32 	%f299, [%rd5+24];
	sub.f32 	%f300, %f299, %f15;
	div.rn.f32 	%f301, %f300, %f41;
	mul.wide.s32 	%rd78, %r176, 4;
	add.s64 	%rd79, %rd1, %rd78;
	st.global.f32 	[%rd79], %f301;
	bra.uni 	$L__BB0_59;
$L__BB0_58:
	mul.wide.s32 	%rd80, %r176, 4;
	add.s64 	%rd81, %rd1, %rd80;
	mov.b32 	%r132, 0;
	st.global.u32 	[%rd81], %r132;
$L__BB0_59:
	@%p46 bra 	$L__BB0_61;
	ld.global.f32 	%f302, [%rd5+28];
	sub.f32 	%f303, %f302, %f15;
	div.rn.f32 	%f304, %f303, %f41;
	mul.wide.s32 	%rd82, %r177, 4;
	add.s64 	%rd83, %rd1, %rd82;
	st.global.f32 	[%rd83], %f304;
	bra.uni 	$L__BB0_62;
$L__BB0_61:
	mul.wide.s32 	%rd84, %r177, 4;
	add.s64 	%rd85, %rd1, %rd84;
	mov.b32 	%r133, 0;
	st.global.u32 	[%rd85], %r133;
$L__BB0_62:
	add.s32 	%r179, %r179, 8;
	add.s32 	%r178, %r178, 8;
	add.s32 	%r177, %r177, %r38;
	add.s32 	%r176, %r176, %r38;
	add.s32 	%r175, %r175, %r38;
	add.s32 	%r174, %r174, %r38;
	add.s32 	%r173, %r173, %r38;
	add.s32 	%r172, %r172, %r38;
	add.s32 	%r171, %r171, %r38;
	add.s32 	%r170, %r170, 8;
	add.s32 	%r169, %r169, %r38;
	setp.ne.s32 	%p53, %r178, 0;
	@%p53 bra 	$L__BB0_38;
$L__BB0_63:
	setp.eq.s32 	%p54, %r34, 0;
	@%p54 bra 	$L__BB0_91;
	and.b32  	%r68, %r77, 3;
	setp.lt.u32 	%p55, %r34, 4;
	@%p55 bra 	$L__BB0_78;
	setp.eq.f32 	%p56, %f41, 0f00000000;
	@%p56 bra 	$L__BB0_67;
	add.s32 	%r134, %r181, %r33;
	mul.wide.s32 	%rd86, %r134, 4;
	add.s64 	%rd87, %rd2, %rd86;
	ld.global.f32 	%f305, [%rd87];
	sub.f32 	%f306, %f305, %f15;
	div.rn.f32 	%f307, %f306, %f41;
	mad.lo.s32 	%r135, %r181, %r77, %r3;
	mul.wide.s32 	%rd88, %r135, 4;
	add.s64 	%rd89, %rd1, %rd88;
	st.global.f32 	[%rd89], %f307;
	bra.uni 	$L__BB0_68;
$L__BB0_67:
	mad.lo.s32 	%r136, %r181, %r77, %r3;
	mul.wide.s32 	%rd90, %r136, 4;
	add.s64 	%rd91, %rd1, %rd90;
	mov.b32 	%r137, 0;
	st.global.u32 	[%rd91], %r137;
$L__BB0_68:
	setp.eq.f32 	%p57, %f41, 0f00000000;
	add.s32 	%r69, %r181, 1;
	cvt.s64.s32 	%rd92, %r33;
	cvt.u64.u32 	%rd93, %r181;
	add.s64 	%rd94, %rd93, %rd92;
	shl.b64 	%rd95, %rd94, 2;
	add.s64 	%rd6, %rd2, %rd95;
	@%p57 bra 	$L__BB0_70;
	ld.global.f32 	%f308, [%rd6+4];
	sub.f32 	%f309, %f308, %f15;
	div.rn.f32 	%f310, %f309, %f41;
	mad.lo.s32 	%r138, %r69, %r77, %r3;
	mul.wide.s32 	%rd96, %r138, 4;
	add.s64 	%rd97, %rd1, %rd96;
	st.global.f32 	[%rd97], %f310;
	bra.uni 	$L__BB0_71;
$L__BB0_70:
	mad.lo.s32 	%r139, %r69, %r77, %r3;
	mul.wide.s32 	%rd98, %r139, 4;
	add.s64 	%rd99, %rd1, %rd98;
	mov.b32 	%r140, 0;
	st.global.u32 	[%rd99], %r140;
$L__BB0_71:
	setp.eq.f32 	%p58, %f41, 0f00000000;
	add.s32 	%r70, %r181, 2;
	@%p58 bra 	$L__BB0_73;
	ld.global.f32 	%f311, [%rd6+8];
	sub.f32 	%f312, %f311, %f15;
	div.rn.f32 	%f313, %f312, %f41;
	mad.lo.s32 	%r141, %r70, %r77, %r3;
	mul.wide.s32 	%rd100, %r141, 4;
	add.s64 	%rd101, %rd1, %rd100;
	st.global.f32 	[%rd101], %f313;
	bra.uni 	$L__BB0_74;
$L__BB0_73:
	mad.lo.s32 	%r142, %r70, %r77, %r3;
	mul.wide.s32 	%rd102, %r142, 4;
	add.s64 	%rd103, %rd1, %rd102;
	mov.b32 	%r143, 0;
	st.global.u32 	[%rd103], %r143;
$L__BB0_74:
	setp.eq.f32 	%p59, %f41, 0f00000000;
	add.s32 	%r71, %r181, 3;
	@%p59 bra 	$L__BB0_76;
	ld.global.f32 	%f314, [%rd6+12];
	sub.f32 	%f315, %f314, %f15;
	div.rn.f32 	%f316, %f315, %f41;
	mad.lo.s32 	%r144, %r71, %r77, %r3;
	mul.wide.s32 	%rd104, %r144, 4;
	add.s64 	%rd105, %rd1, %rd104;
	st.global.f32 	[%rd105], %f316;
	bra.uni 	$L__BB0_77;
$L__BB0_76:
	mad.lo.s32 	%r145, %r71, %r77, %r3;
	mul.wide.s32 	%rd106, %r145, 4;
	add.s64 	%rd107, %rd1, %rd106;
	mov.b32 	%r146, 0;
	st.global.u32 	[%rd107], %r146;
$L__BB0_77:
	add.s32 	%r181, %r181, 4;
$L__BB0_78:
	setp.eq.s32 	%p60, %r68, 0;
	@%p60 bra 	$L__BB0_91;
	setp.eq.s32 	%p61, %r68, 1;
	@%p61 bra 	$L__BB0_87;
	setp.eq.f32 	%p62, %f41, 0f00000000;
	@%p62 bra 	$L__BB0_82;
	add.s32 	%r147, %r181, %r33;
	mul.wide.s32 	%rd108, %r147, 4;
	add.s64 	%rd109, %rd2, %rd108;
	ld.global.f32 	%f317, [%rd109];
	sub.f32 	%f318, %f317, %f15;
	div.rn.f32 	%f319, %f318, %f41;
	mad.lo.s32 	%r148, %r181, %r77, %r3;
	mul.wide.s32 	%rd110, %r148, 4;
	add.s64 	%rd111, %rd1, %rd110;
	st.global.f32 	[%rd111], %f319;
	bra.uni 	$L__BB0_83;
$L__BB0_82:
	mad.lo.s32 	%r149, %r181, %r77, %r3;
	mul.wide.s32 	%rd112, %r149, 4;
	add.s64 	%rd113, %rd1, %rd112;
	mov.b32 	%r150, 0;
	st.global.u32 	[%rd113], %r150;
$L__BB0_83:
	setp.eq.f32 	%p63, %f41, 0f00000000;
	add.s32 	%r74, %r181, 1;
	@%p63 bra 	$L__BB0_85;
	cvt.s64.s32 	%rd114, %r33;
	cvt.s64.s32 	%rd115, %r181;
	add.s64 	%rd116, %rd115, %rd114;
	shl.b64 	%rd117, %rd116, 2;
	add.s64 	%rd118, %rd2, %rd117;
	ld.global.f32 	%f320, [%rd118+4];
	sub.f32 	%f321, %f320, %f15;
	div.rn.f32 	%f322, %f321, %f41;
	mad.lo.s32 	%r151, %r74, %r77, %r3;
	mul.wide.s32 	%rd119, %r151, 4;
	add.s64 	%rd120, %rd1, %rd119;
	st.global.f32 	[%rd120], %f322;
	bra.uni 	$L__BB0_86;
$L__BB0_85:
	mad.lo.s32 	%r152, %r74, %r77, %r3;
	mul.wide.s32 	%rd121, %r152, 4;
	add.s64 	%rd122, %rd1, %rd121;
	mov.b32 	%r153, 0;
	st.global.u32 	[%rd122], %r153;
$L__BB0_86:
	add.s32 	%r181, %r181, 2;
$L__BB0_87:
	and.b32  	%r154, %r77, 1;
	setp.eq.b32 	%p64, %r154, 1;
	not.pred 	%p65, %p64;
	@%p65 bra 	$L__BB0_91;
	setp.eq.f32 	%p66, %f41, 0f00000000;
	@%p66 bra 	$L__BB0_90;
	add.s32 	%r155, %r181, %r33;
	mul.wide.s32 	%rd123, %r155, 4;
	add.s64 	%rd124, %rd2, %rd123;
	ld.global.f32 	%f323, [%rd124];
	sub.f32 	%f324, %f323, %f15;
	div.rn.f32 	%f325, %f324, %f41;
	mad.lo.s32 	%r156, %r181, %r77, %r3;
	mul.wide.s32 	%rd125, %r156, 4;
	add.s64 	%rd126, %rd1, %rd125;
	st.global.f32 	[%rd126], %f325;
	bra.uni 	$L__BB0_91;
$L__BB0_90:
	mad.lo.s32 	%r157, %r181, %r77, %r3;
	mul.wide.s32 	%rd127, %r157, 4;
	add.s64 	%rd128, %rd1, %rd127;
	mov.b32 	%r158, 0;
	st.global.u32 	[%rd128], %r158;
$L__BB0_91:
	bar.sync 	0;
	ret;

}


// ===== COMPILED SASS (sm_100) =====

	.target	sm_100

	.elftype	@"ET_EXEC"


//--------------------- .note.nv.tkinfo           --------------------------
	.section	.note.nv.tkinfo,"",@"SHT_NOTE"
	.sectionflags	@"SHF_NOTE_NV_TKINFO"
	.tkinfo
        /*0018*/ 	.word	0x00000002
        /*0030*/ 	.string	""
        /*0030*/ 	.string	"ptxas"
        /*0030*/ 	.string	"Cuda compilation tools, release 13.0, V13.0.88"
        /*0030*/ 	.string	"Build cuda_13.0.r13.0/compiler.36424714_0"
        /*0030*/ 	.string	"-arch sm_100 -m 64 "



//--------------------- .note.nv.cuinfo           --------------------------
	.section	.note.nv.cuinfo,"",@"SHT_NOTE"
	.sectionflags	@"SHF_NOTE_NV_CUINFO"
        /*0018*/ 	.short	0x0002
        /*001a*/ 	.short	0x0064
        /*001c*/ 	.short	0x0082
	.zero		2


//--------------------- .nv.info                  --------------------------
	.section	.nv.info,"",@"SHT_CUDA_INFO"
	.align	4


	//----- nvinfo : EIATTR_REGCOUNT
	.align		4
        /*0000*/ 	.byte	0x04, 0x2f
        /*0002*/ 	.short	(.L_1 - .L_0)
	.align		4
.L_0:
        /*0004*/ 	.word	index@(_Z10matrixNormPfS_i)
        /*0008*/ 	.word	0x00000024


	//----- nvinfo : EIATTR_FRAME_SIZE
	.align		4
.L_1:
        /*000c*/ 	.byte	0x04, 0x11
        /*000e*/ 	.short	(.L_3 - .L_2)
	.align		4
.L_2:
        /*0010*/ 	.word	index@($__internal_1_$__cuda_sm3x_div_rn_noftz_f32_slowpath)
        /*0014*/ 	.word	0x00000000


	//----- nvinfo : EIATTR_FRAME_SIZE
	.align		4
.L_3:
        /*0018*/ 	.byte	0x04, 0x11
        /*001a*/ 	.short	(.L_5 - .L_4)
	.align		4
.L_4:
        /*001c*/ 	.word	index@($__internal_0_$__cuda_sm20_sqrt_rn_f32_slowpath)
        /*0020*/ 	.word	0x00000000


	//----- nvinfo : EIATTR_FRAME_SIZE
	.align		4
.L_5:
        /*0024*/ 	.byte	0x04, 0x11
        /*0026*/ 	.short	(.L_7 - .L_6)
	.align		4
.L_6:
        /*0028*/ 	.word	index@(_Z10matrixNormPfS_i)
        /*002c*/ 	.word	0x00000000


	//----- nvinfo : EIATTR_MIN_STACK_SIZE
	.align		4
.L_7:
        /*0030*/ 	.byte	0x04, 0x12
        /*0032*/ 	.short	(.L_9 - .L_8)
	.align		4
.L_8:
        /*0034*/ 	.word	index@(_Z10matrixNormPfS_i)
        /*0038*/ 	.word	0x00000000
.L_9:


//--------------------- .nv.compat                --------------------------
	.section	.nv.compat,"",@"SHT_CUDA_COMPAT_INFO"
	.align	4
        /*0000*/ 	.byte	0x02, 0x09, 0x00, 0x00, 0x02, 0x02, 0x01, 0x00, 0x02, 0x05, 0x05, 0x00, 0x03, 0x07, 0x01, 0x01
        /*0010*/ 	.byte	0x02, 0x03, 0x00, 0x00, 0x02, 0x06, 0x01, 0x00, 0x04, 0x0b, 0x08, 0x00, 0x01, 0x00, 0x00, 0x00
        /*0020*/ 	.byte	0x00, 0x00, 0x00, 0x00


//--------------------- .nv.info._Z10matrixNormPfS_i --------------------------
	.section	.nv.info._Z10matrixNormPfS_i,"",@"SHT_CUDA_INFO"
	.sectionflags	@""
	.align	4


	//----- nvinfo : EIATTR_CUDA_API_VERSION
	.align		4
        /*0000*/ 	.byte	0x04, 0x37
        /*0002*/ 	.short	(.L_11 - .L_10)
.L_10:
        /*0004*/ 	.word	0x00000082


	//----- nvinfo : EIATTR_KPARAM_INFO
	.align		4
.L_11:
        /*0008*/ 	.byte	0x04, 0x17
        /*000a*/ 	.short	(.L_13 - .L_12)
.L_12:
        /*000c*/ 	.word	0x00000000
        /*0010*/ 	.short	0x0002
        /*0012*/ 	.short	0x0010
        /*0014*/ 	.byte	0x00, 0xf0, 0x11, 0x00


	//----- nvinfo : EIATTR_KPARAM_INFO
	.align		4
.L_13:
        /*0018*/ 	.byte	0x04, 0x17
        /*001a*/ 	.short	(.L_15 - .L_14)
.L_14:
        /*001c*/ 	.word	0x00000000
        /*0020*/ 	.short	0x0001
        /*0022*/ 	.short	0x0008
        /*0024*/ 	.byte	0x00, 0xf5, 0x21, 0x00


	//----- nvinfo : EIATTR_KPARAM_INFO
	.align		4
.L_15:
        /*0028*/ 	.byte	0x04, 0x17
        /*002a*/ 	.short	(.L_17 - .L_16)
.L_16:
        /*002c*/ 	.word	0x00000000
        /*0030*/ 	.short	0x0000
        /*0032*/ 	.short	0x0000
        /*0034*/ 	.byte	0x00, 0xf5, 0x21, 0x00


	//----- nvinfo : EIATTR_SPARSE_MMA_MASK
	.align		4
.L_17:
        /*0038*/ 	.byte	0x03, 0x50
        /*003a*/ 	.short	0x0000


	//----- nvinfo : EIATTR_MAXREG_COUNT
	.align		4
        /*003c*/ 	.byte	0x03, 0x1b
        /*003e*/ 	.short	0x00ff


	//----- nvinfo : EIATTR_NUM_BARRIERS
	.align		4
        /*0040*/ 	.byte	0x02, 0x4c
        /*0042*/ 	.byte	0x01
	.zero		1


	//----- nvinfo : EIATTR_MERCURY_ISA_VERSION
	.align		4
        /*0044*/ 	.byte	0x03, 0x5f
        /*0046*/ 	.short	0x0101


	//----- nvinfo : EIATTR_VRC_CTA_INIT_COUNT
	.align		4
        /*0048*/ 	.byte	0x02, 0x4a
	.zero		1
	.zero		1


	//----- nvinfo : EIATTR_EXIT_INSTR_OFFSETS
	.align		4
        /*004c*/ 	.byte	0x04, 0x1c
        /*004e*/ 	.short	(.L_19 - .L_18)


	//   ....[0]....
.L_18:
        /*0050*/ 	.word	0x00004290


	//----- nvinfo : EIATTR_CRS_STACK_SIZE
	.align		4
.L_19:
        /*0054*/ 	.byte	0x04, 0x1e
        /*0056*/ 	.short	(.L_21 - .L_20)
.L_20:
        /*0058*/ 	.word	0x00000000


	//----- nvinfo : EIATTR_CBANK_PARAM_SIZE
	.align		4
.L_21:
        /*005c*/ 	.byte	0x03, 0x19
        /*005e*/ 	.short	0x0014


	//----- nvinfo : EIATTR_PARAM_CBANK
	.align		4
        /*0060*/ 	.byte	0x04, 0x0a
        /*0062*/ 	.short	(.L_23 - .L_22)
	.align		4
.L_22:
        /*0064*/ 	.word	index@(.nv.constant0._Z10matrixNormPfS_i)
        /*0068*/ 	.short	0x0380
        /*006a*/ 	.short	0x0014


	//----- nvinfo : EIATTR_SW_WAR
	.align		4
.L_23:
        /*006c*/ 	.byte	0x04, 0x36
        /*006e*/ 	.short	(.L_25 - .L_24)
.L_24:
        /*0070*/ 	.word	0x00000008
.L_25:


//--------------------- .nv.callgraph             --------------------------
	.section	.nv.callgraph,"",@"SHT_CUDA_CALLGRAPH"
	.align	4
	.sectionentsize	8
	.align		4
        /*0000*/ 	.word	0x00000000
	.align		4
        /*0004*/ 	.word	0xffffffff
	.align		4
        /*0008*/ 	.word	0x00000000
	.align		4
        /*000c*/ 	.word	0xfffffffe
	.align		4
        /*0010*/ 	.word	0x00000000
	.align		4
        /*0014*/ 	.word	0xfffffffd
	.align		4
        /*0018*/ 	.word	0x00000000
	.align		4
        /*001c*/ 	.word	0xfffffffc


//--------------------- .text._Z10matrixNormPfS_i --------------------------
	.section	.text._Z10matrixNormPfS_i,"ax",@progbits
	.align	128
        .global         _Z10matrixNormPfS_i
        .type           _Z10matrixNormPfS_i,@function
        .size           _Z10matrixNormPfS_i,(.L_x_115 - _Z10matrixNormPfS_i)
        .other          _Z10matrixNormPfS_i,@"STO_CUDA_ENTRY STV_DEFAULT"
_Z10matrixNormPfS_i:
.text._Z10matrixNormPfS_i:
[----:B------:R-:W-:Y:S01]  /*0000*/  LDC R1, c[0x0][0x37c] ;  /* 0x0000df00ff017b82 */ /* 0x000fe20000000800 */
[----:B------:R-:W0:Y:S07]  /*0010*/  S2R R7, SR_TID.X ;  /* 0x0000000000077919 */ /* 0x000e2e0000002100 */
[----:B------:R-:W1:Y:S01]  /*0020*/  S2UR UR5, SR_CTAID.X ;  /* 0x00000000000579c3 */ /* 0x000e620000002500 */
[----:B------:R-:W1:Y:S07]  /*0030*/  LDCU UR4, c[0x0][0x360] ;  /* 0x00006c00ff0477ac */ /* 0x000e6e0008000800 */
[----:B------:R-:W2:Y:S01]  /*0040*/  LDC R19, c[0x0][0x390] ;  /* 0x0000e400ff137b82 */ /* 0x000ea20000000800 */
[----:B-1----:R-:W-:-:S06]  /*0050*/  UIMAD UR5, UR5, UR4, URZ ;  /* 0x00000004050572a4 */ /* 0x002fcc000f8e02ff */
[----:B0-----:R-:W-:-:S04]  /*0060*/  IADD3 R0, PT, PT, R7, UR5, RZ ;  /* 0x0000000507007c10 */ /* 0x001fc8000fffe0ff */
[----:B--2---:R-:W-:-:S13]  /*0070*/  ISETP.GE.AND P0, PT, R0, R19, PT ;  /* 0x000000130000720c */ /* 0x004fda0003f06270 */
[----:B------:R-:W-:Y:S05]  /*0080*/  @P0 BRA `(.L_x_0) ;  /* 0x0000004000780947 */ /* 0x000fea0003800000 */
[----:B------:R-:W0:Y:S01]  /*0090*/  LDC.64 R16, c[0x0][0x358] ;  /* 0x0000d600ff107b82 */ /* 0x000e220000000a00 */
[----:B------:R-:W-:Y:S01]  /*00a0*/  ISETP.GE.AND P2, PT, R19, 0x1, PT ;  /* 0x000000011300780c */ /* 0x000fe20003f46270 */
[----:B------:R-:W-:-:S12]  /*00b0*/  HFMA2 R18, -RZ, RZ, 0, 0 ;  /* 0x00000000ff127431 */ /* 0x000fd800000001ff */
[----:B------:R-:W-:Y:S05]  /*00c0*/  @!P2 BRA `(.L_x_1) ;  /* 0x00000008006ca947 */ /* 0x000fea0003800000 */
[C---:B------:R-:W-:Y:S01]  /*00d0*/  IADD3 R2, PT, PT, R19.reuse, -0x1, RZ ;  /* 0xffffffff13027810 */ /* 0x040fe20007ffe0ff */
[----:B------:R-:W-:Y:S01]  /*00e0*/  IMAD.MOV.U32 R6, RZ, RZ, RZ ;  /* 0x000000ffff067224 */ /* 0x000fe200078e00ff */
[----:B------:R-:W-:Y:S02]  /*00f0*/  LOP3.LUT R29, R19, 0xf, RZ, 0xc0, !PT ;  /* 0x0000000f131d7812 */ /* 0x000fe400078ec0ff */
[----:B------:R-:W-:Y:S02]  /*0100*/  ISETP.GE.U32.AND P0, PT, R2, 0xf, PT ;  /* 0x0000000f0200780c */ /* 0x000fe40003f06070 */
[----:B------:R-:W-:Y:S02]  /*0110*/  ISETP.NE.AND P1, PT, R29, RZ, PT ;  /* 0x000000ff1d00720c */ /* 0x000fe40003f25270 */
[----:B------:R-:W-:-:S09]  /*0120*/  MOV R18, RZ ;  /* 0x000000ff00127202 */ /* 0x000fd20000000f00 */
[----:B------:R-:W-:Y:S05]  /*0130*/  @!P0 BRA `(.L_x_2) ;  /* 0x00000004000c8947 */ /* 0x000fea0003800000 */
[----:B------:R-:W-:Y:S02]  /*0140*/  LOP3.LUT R6, R19, 0x7ffffff0, RZ, 0xc0, !PT ;  /* 0x7ffffff013067812 */ /* 0x000fe400078ec0ff */
[----:B------:R-:W-:Y:S02]  /*0150*/  MOV R18, RZ ;  /* 0x000000ff00127202 */ /* 0x000fe40000000f00 */
[----:B------:R-:W-:Y:S01]  /*0160*/  MOV R20, R0 ;  /* 0x0000000000147202 */ /* 0x000fe20000000f00 */
[----:B------:R-:W-:-:S07]  /*0170*/  IMAD.MOV R30, RZ, RZ, -R6 ;  /* 0x000000ffff1e7224 */ /* 0x000fce00078e0a06 */
.L_x_3:
[----:B------:R-:W1:Y:S01]  /*0180*/  LDC.64 R2, c[0x0][0x380] ;  /* 0x0000e000ff027b82 */ /* 0x000e620000000a00 */
[----:B0-----:R-:W-:Y:S02]  /*0190*/  R2UR UR6, R16 ;  /* 0x00000000100672ca */ /* 0x001fe400000e0000 */
[----:B------:R-:W-:Y:S01]  /*01a0*/  R2UR UR7, R17 ;  /* 0x00000000110772ca */ /* 0x000fe200000e0000 */
[----:B-1----:R-:W-:-:S12]  /*01b0*/  IMAD.WIDE R2, R20, 0x4, R2 ;  /* 0x0000000414027825 */ /* 0x002fd800078e0202 */
[----:B------:R0:W2:Y:S01]  /*01c0*/  LDG.E R21, desc[UR6][R2.64] ;  /* 0x0000000602157981 */ /* 0x0000a2000c1e1900 */
[----:B------:R-:W-:Y:S01]  /*01d0*/  IMAD.WIDE.U32 R4, R19, 0x4, R2 ;  /* 0x0000000413047825 */ /* 0x000fe200078e0002 */
[C---:B------:R-:W-:Y:S02]  /*01e0*/  R2UR UR8, R16.reuse ;  /* 0x00000000100872ca */ /* 0x040fe400000e0000 */
[----:B------:R-:W-:Y:S02]  /*01f0*/  R2UR UR9, R17 ;  /* 0x00000000110972ca */ /* 0x000fe400000e0000 */
[C---:B------:R-:W-:Y:S01]  /*0200*/  R2UR UR10, R16.reuse ;  /* 0x00000000100a72ca */ /* 0x040fe200000e0000 */
[----:B------:R-:W-:Y:S01]  /*0210*/  IMAD.WIDE.U32 R12, R19, 0x4, R4 ;  /* 0x00000004130c7825 */ /* 0x000fe200078e0004 */
[----:B------:R-:W-:Y:S01]  /*0220*/  R2UR UR11, R17 ;  /* 0x00000000110b72ca */ /* 0x000fe200000e0000 */
[----:B------:R1:W3:Y:S01]  /*0230*/  LDG.E R24, desc[UR6][R4.64] ;  /* 0x0000000604187981 */ /* 0x0002e2000c1e1900 */
[----:B------:R-:W-:-:S02]  /*0240*/  R2UR UR12, R16 ;  /* 0x00000000100c72ca */ /* 0x000fc400000e0000 */
[----:B------:R-:W-:Y:S01]  /*0250*/  R2UR UR13, R17 ;  /* 0x00000000110d72ca */ /* 0x000fe200000e0000 */
[----:B------:R-:W-:-:S04]  /*0260*/  IMAD.WIDE.U32 R32, R19, 0x4, R12 ;  /* 0x0000000413207825 */ /* 0x000fc800078e000c */
[----:B------:R4:W5:Y:S01]  /*0270*/  LDG.E R25, desc[UR8][R12.64] ;  /* 0x000000080c197981 */ /* 0x000962000c1e1900 */
[----:B------:R-:W-:-:S03]  /*0280*/  IMAD.WIDE.U32 R14, R19, 0x4, R32 ;  /* 0x00000004130e7825 */ /* 0x000fc600078e0020 */
[----:B------:R-:W5:Y:S01]  /*0290*/  LDG.E R26, desc[UR10][R32.64] ;  /* 0x0000000a201a7981 */ /* 0x000f62000c1e1900 */
[C---:B------:R-:W-:Y:S01]  /*02a0*/  IMAD.WIDE.U32 R22, R19.reuse, 0x4, R14 ;  /* 0x0000000413167825 */ /* 0x040fe200078e000e */
[----:B------:R-:W-:Y:S02]  /*02b0*/  R2UR UR14, R16 ;  /* 0x00000000100e72ca */ /* 0x000fe400000e0000 */
[----:B------:R4:W5:Y:S01]  /*02c0*/  LDG.E R27, desc[UR12][R14.64] ;  /* 0x0000000c0e1b7981 */ /* 0x000962000c1e1900 */
[----:B------:R-:W-:Y:S01]  /*02d0*/  IMAD.WIDE.U32 R10, R19, 0x4, R22 ;  /* 0x00000004130a7825 */ /* 0x000fe200078e0016 */
[----:B------:R-:W-:Y:S02]  /*02e0*/  R2UR UR15, R17 ;  /* 0x00000000110f72ca */ /* 0x000fe400000e0000 */
[----:B------:R-:W5:Y:S01]  /*02f0*/  LDG.E R22, desc[UR6][R22.64] ;  /* 0x0000000616167981 */ /* 0x000f62000c1e1900 */
[----:B------:R-:W-:-:S03]  /*0300*/  IMAD.WIDE.U32 R8, R19, 0x4, R10 ;  /* 0x0000000413087825 */ /* 0x000fc600078e000a */
[----:B------:R4:W5:Y:S01]  /*0310*/  LDG.E R28, desc[UR8][R10.64] ;  /* 0x000000080a1c7981 */ /* 0x000962000c1e1900 */
[----:B0-----:R-:W-:-:S06]  /*0320*/  IMAD.WIDE.U32 R2, R19, 0x4, R8 ;  /* 0x0000000413027825 */ /* 0x001fcc00078e0008 */
[----:B------:R0:W5:Y:S01]  /*0330*/  LDG.E R31, desc[UR14][R8.64] ;  /* 0x0000000e081f7981 */ /* 0x000162000c1e1900 */
[----:B-1----:R-:W-:-:S03]  /*0340*/  IMAD.WIDE.U32 R4, R19, 0x4, R2 ;  /* 0x0000000413047825 */ /* 0x002fc600078e0002 */
[----:B------:R1:W5:Y:S04]  /*0350*/  LDG.E R32, desc[UR10][R2.64] ;  /* 0x0000000a02207981 */ /* 0x000368000c1e1900 */
[----:B------:R1:W5:Y:S01]  /*0360*/  LDG.E R33, desc[UR12][R4.64] ;  /* 0x0000000c04217981 */ /* 0x000362000c1e1900 */
[----:B----4-:R-:W-:-:S04]  /*0370*/  IMAD.WIDE.U32 R12, R19, 0x4, R4 ;  /* 0x00000004130c7825 */ /* 0x010fc800078e0004 */
[C---:B------:R-:W-:Y:S02]  /*0380*/  IMAD.WIDE.U32 R14, R19.reuse, 0x4, R12 ;  /* 0x00000004130e7825 */ /* 0x040fe400078e000c */
[----:B------:R-:W4:Y:S02]  /*0390*/  LDG.E R12, desc[UR6][R12.64] ;  /* 0x000000060c0c7981 */ /* 0x000f24000c1e1900 */
[C---:B------:R-:W-:Y:S02]  /*03a0*/  IMAD.WIDE.U32 R10, R19.reuse, 0x4, R14 ;  /* 0x00000004130a7825 */ /* 0x040fe400078e000e */
[----:B------:R-:W4:Y:S02]  /*03b0*/  LDG.E R14, desc[UR8][R14.64] ;  /* 0x000000080e0e7981 */ /* 0x000f24000c1e1900 */
[C---:B0-----:R-:W-:Y:S02]  /*03c0*/  IMAD.WIDE.U32 R8, R19.reuse, 0x4, R10 ;  /* 0x0000000413087825 */ /* 0x041fe400078e000a */
[----:B------:R-:W4:Y:S02]  /*03d0*/  LDG.E R10, desc[UR10][R10.64] ;  /* 0x0000000a0a0a7981 */ /* 0x000f24000c1e1900 */
[----:B-1----:R-:W-:-:S02]  /*03e0*/  IMAD.WIDE.U32 R2, R19, 0x4, R8 ;  /* 0x0000000413027825 */ /* 0x002fc400078e0008 */
[----:B------:R-:W4:Y:S02]  /*03f0*/  LDG.E R23, desc[UR12][R8.64] ;  /* 0x0000000c08177981 */ /* 0x000f24000c1e1900 */
[----:B------:R-:W-:-:S06]  /*0400*/  IMAD.WIDE.U32 R4, R19, 0x4, R2 ;  /* 0x0000000413047825 */ /* 0x000fcc00078e0002 */
[----:B------:R-:W4:Y:S01]  /*0410*/  LDG.E R4, desc[UR8][R4.64] ;  /* 0x0000000804047981 */ /* 0x000f22000c1e1900 */
[----:B--2---:R-:W-:-:S03]  /*0420*/  FADD R21, R21, R18 ;  /* 0x0000001215157221 */ /* 0x004fc60000000000 */
[----:B------:R-:W2:Y:S01]  /*0430*/  LDG.E R18, desc[UR6][R2.64] ;  /* 0x0000000602127981 */ /* 0x000ea2000c1e1900 */
[----:B---3--:R-:W-:-:S04]  /*0440*/  FADD R24, R21, R24 ;  /* 0x0000001815187221 */ /* 0x008fc80000000000 */
[----:B-----5:R-:W-:-:S04]  /*0450*/  FADD R25, R24, R25 ;  /* 0x0000001918197221 */ /* 0x020fc80000000000 */
[----:B------:R-:W-:-:S04]  /*0460*/  FADD R26, R25, R26 ;  /* 0x0000001a191a7221 */ /* 0x000fc80000000000 */
[----:B------:R-:W-:-:S04]  /*0470*/  FADD R27, R26, R27 ;  /* 0x0000001b1a1b7221 */ /* 0x000fc80000000000 */
[----:B------:R-:W-:-:S04]  /*0480*/  FADD R27, R27, R22 ;  /* 0x000000161b1b7221 */ /* 0x000fc80000000000 */
[----:B------:R-:W-:-:S04]  /*0490*/  FADD R28, R27, R28 ;  /* 0x0000001c1b1c7221 */ /* 0x000fc80000000000 */
[----:B------:R-:W-:-:S04]  /*04a0*/  FADD R31, R28, R31 ;  /* 0x0000001f1c1f7221 */ /* 0x000fc80000000000 */
[----:B------:R-:W-:-:S04]  /*04b0*/  FADD R32, R31, R32 ;  /* 0x000000201f207221 */ /* 0x000fc80000000000 */
[----:B------:R-:W-:Y:S01]  /*04c0*/  FADD R33, R32, R33 ;  /* 0x0000002120217221 */ /* 0x000fe20000000000 */
[----:B------:R-:W-:-:S03]  /*04d0*/  IADD3 R30, PT, PT, R30, 0x10, RZ ;  /* 0x000000101e1e7810 */ /* 0x000fc60007ffe0ff */
[----:B----4-:R-:W-:Y:S01]  /*04e0*/  FADD R33, R33, R12 ;  /* 0x0000000c21217221 */ /* 0x010fe20000000000 */
[----:B------:R-:W-:-:S03]  /*04f0*/  ISETP.NE.AND P0, PT, R30, RZ, PT ;  /* 0x000000ff1e00720c */ /* 0x000fc60003f05270 */
[----:B------:R-:W-:-:S04]  /*0500*/  FADD R33, R33, R14 ;  /* 0x0000000e21217221 */ /* 0x000fc80000000000 */
[----:B------:R-:W-:-:S04]  /*0510*/  FADD R10, R33, R10 ;  /* 0x0000000a210a7221 */ /* 0x000fc80000000000 */
[----:B------:R-:W-:Y:S01]  /*0520*/  FADD R23, R10, R23 ;  /* 0x000000170a177221 */ /* 0x000fe20000000000 */
[----:B------:R-:W-:-:S03]  /*0530*/  LEA R20, R19, R20, 0x4 ;  /* 0x0000001413147211 */ /* 0x000fc600078e20ff */
[----:B--2---:R-:W-:-:S04]  /*0540*/  FADD R23, R23, R18 ;  /* 0x0000001217177221 */ /* 0x004fc80000000000 */
[----:B------:R-:W-:Y:S01]  /*0550*/  FADD R18, R23, R4 ;  /* 0x0000000417127221 */ /* 0x000fe20000000000 */
[----:B------:R-:W-:Y:S06]  /*0560*/  @P0 BRA `(.L_x_3) ;  /* 0xfffffffc00040947 */ /* 0x000fec000383ffff */
.L_x_2:
[----:B------:R-:W-:Y:S05]  /*0570*/  @!P1 BRA `(.L_x_1) ;  /* 0x0000000400409947 */ /* 0x000fea0003800000 */
[----:B------:R-:W-:Y:S02]  /*0580*/  ISETP.GE.U32.AND P0, PT, R29, 0x8, PT ;  /* 0x000000081d00780c */ /* 0x000fe40003f06070 */
[----:B------:R-:W-:-:S04]  /*0590*/  LOP3.LUT R22, R19, 0x7, RZ, 0xc0, !PT ;  /* 0x0000000713167812 */ /* 0x000fc800078ec0ff */
[----:B------:R-:W-:-:S07]  /*05a0*/  ISETP.NE.AND P1, PT, R22, RZ, PT ;  /* 0x000000ff1600720c */ /* 0x000fce0003f25270 */
[----:B------:R-:W-:Y:S06]  /*05b0*/  @!P0 BRA `(.L_x_4) ;  /* 0x00000000008c8947 */ /* 0x000fec0003800000 */
[----:B------:R-:W1:Y:S01]  /*05c0*/  LDC.64 R2, c[0x0][0x380] ;  /* 0x0000e000ff027b82 */ /* 0x000e620000000a00 */
[----:B------:R-:W-:Y:S01]  /*05d0*/  IMAD R5, R6, R19, R0 ;  /* 0x0000001306057224 */ /* 0x000fe200078e0200 */
[C---:B0-----:R-:W-:Y:S02]  /*05e0*/  R2UR UR6, R16.reuse ;  /* 0x00000000100672ca */ /* 0x041fe400000e0000 */
[C---:B------:R-:W-:Y:S02]  /*05f0*/  R2UR UR7, R17.reuse ;  /* 0x00000000110772ca */ /* 0x040fe400000e0000 */
[C---:B------:R-:W-:Y:S02]  /*0600*/  R2UR UR8, R16.reuse ;  /* 0x00000000100872ca */ /* 0x040fe400000e0000 */
[----:B------:R-:W-:Y:S02]  /*0610*/  R2UR UR9, R17 ;  /* 0x00000000110972ca */ /* 0x000fe400000e0000 */
[----:B------:R-:W-:-:S02]  /*0620*/  R2UR UR10, R16 ;  /* 0x00000000100a72ca */ /* 0x000fc400000e0000 */
[C---:B------:R-:W-:Y:S02]  /*0630*/  R2UR UR11, R17.reuse ;  /* 0x00000000110b72ca */ /* 0x040fe400000e0000 */
[----:B------:R-:W-:Y:S02]  /*0640*/  R2UR UR12, R16 ;  /* 0x00000000100c72ca */ /* 0x000fe400000e0000 */
[----:B------:R-:W-:Y:S01]  /*0650*/  R2UR UR13, R17 ;  /* 0x00000000110d72ca */ /* 0x000fe200000e0000 */
[----:B-1----:R-:W-:-:S05]  /*0660*/  IMAD.WIDE R2, R5, 0x4, R2 ;  /* 0x0000000405027825 */ /* 0x002fca00078e0202 */
[----:B------:R0:W2:Y:S01]  /*0670*/  LDG.E R21, desc[UR6][R2.64] ;  /* 0x0000000602157981 */ /* 0x0000a2000c1e1900 */
[----:B------:R-:W-:-:S05]  /*0680*/  IMAD.WIDE.U32 R4, R19, 0x4, R2 ;  /* 0x0000000413047825 */ /* 0x000fca00078e0002 */
[----:B------:R1:W3:Y:S01]  /*0690*/  LDG.E R20, desc[UR8][R4.64] ;  /* 0x0000000804147981 */ /* 0x0002e2000c1e1900 */
[----:B------:R-:W-:-:S04]  /*06a0*/  IMAD.WIDE.U32 R8, R19, 0x4, R4 ;  /* 0x0000000413087825 */ /* 0x000fc800078e0004 */
[C---:B------:R-:W-:Y:S02]  /*06b0*/  IMAD.WIDE.U32 R10, R19.reuse, 0x4, R8 ;  /* 0x00000004130a7825 */ /* 0x040fe400078e0008 */
[----:B------:R-:W4:Y:S02]  /*06c0*/  LDG.E R9, desc[UR10][R8.64] ;  /* 0x0000000a08097981 */ /* 0x000f24000c1e1900 */
[C---:B------:R-:W-:Y:S02]  /*06d0*/  IMAD.WIDE.U32 R12, R19.reuse, 0x4, R10 ;  /* 0x00000004130c7825 */ /* 0x040fe400078e000a */
[----:B------:R-:W5:Y:S02]  /*06e0*/  LDG.E R10, desc[UR12][R10.64] ;  /* 0x0000000c0a0a7981 */ /* 0x000f64000c1e1900 */
[C---:B------:R-:W-:Y:S02]  /*06f0*/  IMAD.WIDE.U32 R14, R19.reuse, 0x4, R12 ;  /* 0x00000004130e7825 */ /* 0x040fe400078e000c */
[----:B------:R-:W5:Y:S02]  /*0700*/  LDG.E R12, desc[UR6][R12.64] ;  /* 0x000000060c0c7981 */ /* 0x000f64000c1e1900 */
[----:B0-----:R-:W-:-:S02]  /*0710*/  IMAD.WIDE.U32 R2, R19, 0x4, R14 ;  /* 0x0000000413027825 */ /* 0x001fc400078e000e */
[----:B------:R-:W5:Y:S02]  /*0720*/  LDG.E R14, desc[UR8][R14.64] ;  /* 0x000000080e0e7981 */ /* 0x000f64000c1e1900 */
[----:B-1----:R-:W-:Y:S02]  /*0730*/  IMAD.WIDE.U32 R4, R19, 0x4, R2 ;  /* 0x0000000413047825 */ /* 0x002fe400078e0002 */
[----:B------:R-:W5:Y:S04]  /*0740*/  LDG.E R2, desc[UR10][R2.64] ;  /* 0x0000000a02027981 */ /* 0x000f68000c1e1900 */
[----:B------:R-:W5:Y:S01]  /*0750*/  LDG.E R4, desc[UR12][R4.64] ;  /* 0x0000000c04047981 */ /* 0x000f62000c1e1900 */
[----:B------:R-:W-:Y:S01]  /*0760*/  IADD3 R6, PT, PT, R6, 0x8, RZ ;  /* 0x0000000806067810 */ /* 0x000fe20007ffe0ff */
[----:B--2---:R-:W-:-:S04]  /*0770*/  FADD R21, R18, R21 ;  /* 0x0000001512157221 */ /* 0x004fc80000000000 */
[----:B---3--:R-:W-:-:S04]  /*0780*/  FADD R20, R21, R20 ;  /* 0x0000001415147221 */ /* 0x008fc80000000000 */
[----:B----4-:R-:W-:-:S04]  /*0790*/  FADD R9, R20, R9 ;  /* 0x0000000914097221 */ /* 0x010fc80000000000 */
[----:B-----5:R-:W-:-:S04]  /*07a0*/  FADD R9, R9, R10 ;  /* 0x0000000a09097221 */ /* 0x020fc80000000000 */
[----:B------:R-:W-:-:S04]  /*07b0*/  FADD R9, R9, R12 ;  /* 0x0000000c09097221 */ /* 0x000fc80000000000 */
[----:B------:R-:W-:-:S04]  /*07c0*/  FADD R9, R9, R14 ;  /* 0x0000000e09097221 */ /* 0x000fc80000000000 */
[----:B------:R-:W-:-:S04]  /*07d0*/  FADD R9, R9, R2 ;  /* 0x0000000209097221 */ /* 0x000fc80000000000 */
[----:B------:R-:W-:-:S07]  /*07e0*/  FADD R18, R9, R4 ;  /* 0x0000000409127221 */ /* 0x000fce0000000000 */
.L_x_4:
        /* <DEDUP_REMOVED lines=15> */
[----:B-1----:R-:W-:-:S04]  /*08e0*/  IMAD.WIDE R2, R5, 0x4, R2 ;  /* 0x0000000405027825 */ /* 0x002fc800078e0202 */
[C---:B------:R-:W-:Y:S02]  /*08f0*/  IMAD.WIDE.U32 R4, R19.reuse, 0x4, R2 ;  /* 0x0000000413047825 */ /* 0x040fe400078e0002 */
[----:B------:R-:W2:Y:S02]  /*0900*/  LDG.E R3, desc[UR6][R2.64] ;  /* 0x0000000602037981 */ /* 0x000ea4000c1e1900 */
[C---:B------:R-:W-:Y:S02]  /*0910*/  IMAD.WIDE.U32 R8, R19.reuse, 0x4, R4 ;  /* 0x0000000413087825 */ /* 0x040fe400078e0004 */
[----:B------:R-:W3:Y:S02]  /*0920*/  LDG.E R5, desc[UR8][R4.64] ;  /* 0x0000000804057981 */ /* 0x000ee4000c1e1900 */
[----:B------:R-:W-:Y:S02]  /*0930*/  IMAD.WIDE.U32 R10, R19, 0x4, R8 ;  /* 0x00000004130a7825 */ /* 0x000fe400078e0008 */
[----:B------:R-:W4:Y:S04]  /*0940*/  LDG.E R9, desc[UR10][R8.64] ;  /* 0x0000000a08097981 */ /* 0x000f28000c1e1900 */
[----:B------:R-:W5:Y:S01]  /*0950*/  LDG.E R11, desc[UR12][R10.64] ;  /* 0x0000000c0a0b7981 */ /* 0x000f62000c1e1900 */
[----:B------:R-:W-:-:S02]  /*0960*/  VIADD R6, R6, 0x4 ;  /* 0x0000000406067836 */ /* 0x000fc40000000000 */
[----:B--2---:R-:W-:-:S04]  /*0970*/  FADD R18, R18, R3 ;  /* 0x0000000312127221 */ /* 0x004fc80000000000 */
[----:B---3--:R-:W-:-:S04]  /*0980*/  FADD R18, R18, R5 ;  /* 0x0000000512127221 */ /* 0x008fc80000000000 */
[----:B----4-:R-:W-:-:S04]  /*0990*/  FADD R18, R18, R9 ;  /* 0x0000000912127221 */ /* 0x010fc80000000000 */
[----:B-----5:R-:W-:-:S07]  /*09a0*/  FADD R18, R18, R11 ;  /* 0x0000000b12127221 */ /* 0x020fce0000000000 */
.L_x_5:
[----:B------:R-:W-:Y:S05]  /*09b0*/  @!P1 BRA `(.L_x_1) ;  /* 0x0000000000309947 */ /* 0x000fea0003800000 */
[----:B------:R-:W1:Y:S01]  /*09c0*/  LDC.64 R4, c[0x0][0x380] ;  /* 0x0000e000ff047b82 */ /* 0x000e620000000a00 */
[----:B------:R-:W-:Y:S01]  /*09d0*/  IMAD R6, R6, R19, R0 ;  /* 0x0000001306067224 */ /* 0x000fe200078e0200 */
[----:B------:R-:W-:-:S07]  /*09e0*/  IADD3 R12, PT, PT, -R12, RZ, RZ ;  /* 0x000000ff0c0c7210 */ /* 0x000fce0007ffe1ff */
.L_x_6:
[----:B0-----:R-:W-:Y:S01]  /*09f0*/  R2UR UR6, R16 ;  /* 0x00000000100672ca */ /* 0x001fe200000e0000 */
[----:B-1----:R-:W-:Y:S01]  /*0a00*/  IMAD.WIDE R2, R6, 0x4, R4 ;  /* 0x0000000406027825 */ /* 0x002fe200078e0204 */
[----:B------:R-:W-:-:S13]  /*0a10*/  R2UR UR7, R17 ;  /* 0x00000000110772ca */ /* 0x000fda00000e0000 */
[----:B------:R-:W2:Y:S01]  /*0a20*/  LDG.E R3, desc[UR6][R2.64] ;  /* 0x0000000602037981 */ /* 0x000ea2000c1e1900 */
[----:B------:R-:W-:Y:S02]  /*0a30*/  IADD3 R12, PT, PT, R12, 0x1, RZ ;  /* 0x000000010c0c7810 */ /* 0x000fe40007ffe0ff */
[----:B------:R-:W-:Y:S02]  /*0a40*/  IADD3 R6, PT, PT, R6, R19, RZ ;  /* 0x0000001306067210 */ /* 0x000fe40007ffe0ff */
[----:B------:R-:W-:Y:S01]  /*0a50*/  ISETP.NE.AND P0, PT, R12, RZ, PT ;  /* 0x000000ff0c00720c */ /* 0x000fe20003f05270 */
[----:B--2---:R-:W-:-:S12]  /*0a60*/  FADD R18, R3, R18 ;  /* 0x0000001203127221 */ /* 0x004fd80000000000 */
[----:B------:R-:W-:Y:S05]  /*0a70*/  @P0 BRA `(.L_x_6) ;  /* 0xfffffffc00dc0947 */ /* 0x000fea000383ffff */
.L_x_1:
[----:B------:R-:W-:-:S04]  /*0a80*/  I2FP.F32.S32 R5, R19 ;  /* 0x0000001300057245 */ /* 0x000fc80000201400 */
[----:B------:R-:W1:Y:S08]  /*0a90*/  MUFU.RCP R2, R5 ;  /* 0x0000000500027308 */ /* 0x000e700000001000 */
[----:B------:R-:W2:Y:S01]  /*0aa0*/  FCHK P0, R18, R5 ;  /* 0x0000000512007302 */ /* 0x000ea20000000000 */
[----:B-1----:R-:W-:-:S04]  /*0ab0*/  FFMA R3, -R5, R2, 1 ;  /* 0x3f80000005037423 */ /* 0x002fc80000000102 */
[----:B------:R-:W-:-:S04]  /*0ac0*/  FFMA R2, R2, R3, R2 ;  /* 0x0000000302027223 */ /* 0x000fc80000000002 */
[----:B------:R-:W-:-:S04]  /*0ad0*/  FFMA R3, R2, R18, RZ ;  /* 0x0000001202037223 */ /* 0x000fc800000000ff */
[----:B------:R-:W-:-:S04]  /*0ae0*/  FFMA R4, -R5, R3, R18 ;  /* 0x0000000305047223 */ /* 0x000fc80000000112 */
[----:B------:R-:W-:Y:S01]  /*0af0*/  FFMA R2, R2, R4, R3 ;  /* 0x0000000402027223 */ /* 0x000fe20000000003 */
[----:B--2---:R-:W-:Y:S06]  /*0b00*/  @!P0 BRA `(.L_x_7) ;  /* 0x0000000000108947 */ /* 0x004fec0003800000 */
[----:B------:R-:W-:Y:S01]  /*0b10*/  IMAD.MOV.U32 R3, RZ, RZ, R5 ;  /* 0x000000ffff037224 */ /* 0x000fe200078e0005 */
[----:B------:R-:W-:-:S07]  /*0b20*/  MOV R22, 0xb40 ;  /* 0x00000b4000167802 */ /* 0x000fce0000000f00 */
[----:B0-----:R-:W-:Y:S05]  /*0b30*/  CALL.REL.NOINC `($__internal_1_$__cuda_sm3x_div_rn_noftz_f32_slowpath) ;  /* 0x0000003800347944 */ /* 0x001fea0003c00000 */
[----:B------:R-:W-:-:S07]  /*0b40*/  MOV R2, R25 ;  /* 0x0000001900027202 */ /* 0x000fce0000000f00 */
.L_x_7:
[----:B------:R-:W-:Y:S05]  /*0b50*/  WARPSYNC.ALL ;  /* 0x0000000000007948 */ /* 0x000fea0003800000 */
[----:B------:R-:W-:Y:S01]  /*0b60*/  BAR.SYNC.DEFER_BLOCKING 0x0 ;  /* 0x0000000000007b1d */ /* 0x000fe20000010000 */
[----:B------:R-:W-:-:S05]  /*0b70*/  HFMA2 R18, -RZ, RZ, 0, 0 ;  /* 0x00000000ff127431 */ /* 0x000fca00000001ff */
[----:B------:R-:W-:Y:S05]  /*0b80*/  @!P2 BRA `(.L_x_8) ;  /* 0x000000100000a947 */ /* 0x000fea0003800000 */
[----:B------:R-:W1:Y:S01]  /*0b90*/  LDCU UR8, c[0x0][0x390] ;  /* 0x00007200ff0877ac */ /* 0x000e620008000800 */
[----:B------:R-:W-:Y:S01]  /*0ba0*/  MOV R18, RZ ;  /* 0x000000ff00127202 */ /* 0x000fe20000000f00 */
[----:B------:R-:W-:Y:S01]  /*0bb0*/  UMOV UR4, URZ ;  /* 0x000000ff00047c82 */ /* 0x000fe20008000000 */
[----:B-1----:R-:W-:Y:S02]  /*0bc0*/  UISETP.NE.AND UP0, UPT, UR8, 0x1, UPT ;  /* 0x000000010800788c */ /* 0x002fe4000bf05270 */
[----:B------:R-:W-:-:S07]  /*0bd0*/  IMAD R3, R0, UR8, RZ ;  /* 0x0000000800037c24 */ /* 0x000fce000f8e02ff */
[----:B------:R-:W-:Y:S05]  /*0be0*/  BRA.U !UP0, `(.L_x_9) ;  /* 0x0000000908987547 */ /* 0x000fea000b800000 */
[----:B------:R-:W1:Y:S01]  /*0bf0*/  LDCU.64 UR6, c[0x0][0x380] ;  /* 0x00007000ff0677ac */ /* 0x000e620008000a00 */
[----:B------:R-:W-:Y:S01]  /*0c00*/  IMAD.MOV.U32 R18, RZ, RZ, RZ ;  /* 0x000000ffff127224 */ /* 0x000fe200078e00ff */
[----:B------:R-:W-:Y:S01]  /*0c10*/  MOV R4, R3 ;  /* 0x0000000300047202 */ /* 0x000fe20000000f00 */
[----:B------:R-:W-:-:S04]  /*0c20*/  ULOP3.LUT UR4, UR8, 0x7ffffffe, URZ, 0xc0, !UPT ;  /* 0x7ffffffe08047892 */ /* 0x000fc8000f8ec0ff */
[----:B------:R-:W-:Y:S02]  /*0c30*/  UIADD3 UR8, UPT, UPT, -UR4, URZ, URZ ;  /* 0x000000ff04087290 */ /* 0x000fe4000fffe1ff */
[----:B-1----:R-:W-:-:S04]  /*0c40*/  UIADD3 UR6, UP0, UPT, UR6, 0x4, URZ ;  /* 0x0000000406067890 */ /* 0x002fc8000ff1e0ff */
[----:B------:R-:W-:-:S12]  /*0c50*/  UIADD3.X UR7, UPT, UPT, URZ, UR7, URZ, UP0, !UPT ;  /* 0x00000007ff077290 */ /* 0x000fd800087fe4ff */
.L_x_15:
[----:B0-----:R-:W-:Y:S02]  /*0c60*/  R2UR UR10, R16 ;  /* 0x00000000100a72ca */ /* 0x001fe400000e0000 */
[----:B------:R-:W-:Y:S02]  /*0c70*/  R2UR UR11, R17 ;  /* 0x00000000110b72ca */ /* 0x000fe400000e0000 */
[----:B------:R-:W-:Y:S02]  /*0c80*/  MOV R8, UR6 ;  /* 0x0000000600087c02 */ /* 0x000fe40008000f00 */
[----:B------:R-:W-:-:S03]  /*0c90*/  MOV R9, UR7 ;  /* 0x0000000700097c02 */ /* 0x000fc60008000f00 */
[----:B------:R-:W-:-:S06]  /*0ca0*/  IMAD.WIDE R8, R4, 0x4, R8 ;  /* 0x0000000404087825 */ /* 0x000fcc00078e0208 */
[----:B------:R-:W2:Y:S01]  /*0cb0*/  LDG.E R11, desc[UR10][R8.64+-0x4] ;  /* 0xfffffc0a080b7981 */ /* 0x000ea2000c1e1900 */
[----:B------:R-:W-:Y:S01]  /*0cc0*/  UIADD3 UR8, UPT, UPT, UR8, 0x2, URZ ;  /* 0x0000000208087890 */ /* 0x000fe2000fffe0ff */
[----:B------:R-:W-:Y:S03]  /*0cd0*/  BSSY.RECONVERGENT B0, `(.L_x_10) ;  /* 0x0000047000007945 */ /* 0x000fe60003800200 */
[----:B------:R-:W-:Y:S01]  /*0ce0*/  UISETP.NE.AND UP0, UPT, UR8, URZ, UPT ;  /* 0x000000ff0800728c */ /* 0x000fe2000bf05270 */
[----:B--2---:R-:W-:Y:S01]  /*0cf0*/  FADD R6, R11, -R2 ;  /* 0x800000020b067221 */ /* 0x004fe20000000000 */
[----:B------:R-:W-:-:S04]  /*0d00*/  IMAD.MOV.U32 R11, RZ, RZ, 0x3f800000 ;  /* 0x3f800000ff0b7424 */ /* 0x000fc800078e00ff */
[----:B------:R-:W-:-:S13]  /*0d10*/  FSETP.NEU.AND P0, PT, R6, 1, PT ;  /* 0x3f8000000600780b */ /* 0x000fda0003f0d000 */
[----:B------:R-:W-:Y:S05]  /*0d20*/  @!P0 BRA `(.L_x_11) ;  /* 0x0000000400048947 */ /* 0x000fea0003800000 */
[----:B------:R-:W-:-:S13]  /*0d30*/  FSETP.NAN.AND P0, PT, |R6|, |R6|, PT ;  /* 0x400000060600720b */ /* 0x000fda0003f08200 */
[----:B------:R-:W-:Y:S01]  /*0d40*/  @P0 FADD R11, R6, 2 ;  /* 0x40000000060b0421 */ /* 0x000fe20000000000 */
[----:B------:R-:W-:Y:S06]  /*0d50*/  @P0 BRA `(.L_x_11) ;  /* 0x0000000000f80947 */ /* 0x000fec0003800000 */
[C---:B------:R-:W-:Y:S01]  /*0d60*/  FMUL R11, |R6|.reuse, 16777216 ;  /* 0x4b800000060b7820 */ /* 0x040fe20000400200 */
[----:B------:R-:W-:Y:S01]  /*0d70*/  FSETP.GEU.AND P0, PT, |R6|, 1.175494350822287508e-38, PT ;  /* 0x008000000600780b */ /* 0x000fe20003f0e200 */
[----:B------:R-:W-:-:S03]  /*0d80*/  HFMA2 R20, -RZ, RZ, 0.771484375, 0.21533203125 ;  /* 0x3a2c32e4ff147431 */ /* 0x000fc600000001ff */
[----:B------:R-:W-:-:S04]  /*0d90*/  FSEL R11, R11, |R6|, !P0 ;  /* 0x400000060b0b7208 */ /* 0x000fc80004000000 */
[----:B------:R-:W-:-:S04]  /*0da0*/  IADD3 R10, PT, PT, R11, -0x3f3504f3, RZ ;  /* 0xc0cafb0d0b0a7810 */ /* 0x000fc80007ffe0ff */
[----:B------:R-:W-:-:S04]  /*0db0*/  LOP3.LUT R10, R10, 0xff800000, RZ, 0xc0, !PT ;  /* 0xff8000000a0a7812 */ /* 0x000fc800078ec0ff */
[-C--:B------:R-:W-:Y:S02]  /*0dc0*/  IADD3 R11, PT, PT, R11, -R10.reuse, RZ ;  /* 0x8000000a0b0b7210 */ /* 0x080fe40007ffe0ff */
[----:B------:R-:W-:-:S03]  /*0dd0*/  I2FP.F32.S32 R10, R10 ;  /* 0x0000000a000a7245 */ /* 0x000fc60000201400 */
[C---:B------:R-:W-:Y:S01]  /*0de0*/  FADD R13, R11.reuse, 1 ;  /* 0x3f8000000b0d7421 */ /* 0x040fe20000000000 */
[----:B------:R-:W-:Y:S01]  /*0df0*/  FADD R12, R11, -1 ;  /* 0xbf8000000b0c7421 */ /* 0x000fe20000000000 */
[----:B------:R-:W-:Y:S02]  /*0e00*/  FSEL R11, RZ, -24, P0 ;  /* 0xc1c00000ff0b7808 */ /* 0x000fe40000000000 */
[----:B------:R-:W-:Y:S01]  /*0e10*/  FSETP.NEU.AND P0, PT, |R6|, +INF , PT ;  /* 0x7f8000000600780b */ /* 0x000fe20003f0d200 */
[----:B------:R-:W-:Y:S01]  /*0e20*/  FADD R14, R12, R12 ;  /* 0x0000000c0c0e7221 */ /* 0x000fe20000000000 */
[----:B------:R-:W0:Y:S01]  /*0e30*/  MUFU.RCP R13, R13 ;  /* 0x0000000d000d7308 */ /* 0x000e220000001000 */
[----:B------:R-:W-:Y:S01]  /*0e40*/  FFMA R10, R10, 1.1920928955078125e-07, R11 ;  /* 0x340000000a0a7823 */ /* 0x000fe2000000000b */
[----:B------:R-:W-:-:S13]  /*0e50*/  FSETP.NEU.AND P0, PT, R6, RZ, P0 ;  /* 0x000000ff0600720b */ /* 0x000fda000070d000 */
[----:B------:R-:W-:Y:S01]  /*0e60*/  @!P0 FADD R6, R6, R6 ;  /* 0x0000000606068221 */ /* 0x000fe20000000000 */
[----:B0-----:R-:W-:-:S04]  /*0e70*/  FMUL R15, R13, R14 ;  /* 0x0000000e0d0f7220 */ /* 0x001fc80000400000 */
[----:B------:R-:W-:Y:S01]  /*0e80*/  FADD R14, R12, -R15 ;  /* 0x8000000f0c0e7221 */ /* 0x000fe20000000000 */
[CC--:B------:R-:W-:Y:S01]  /*0e90*/  FMUL R11, R15.reuse, R15.reuse ;  /* 0x0000000f0f0b7220 */ /* 0x0c0fe20000400000 */
[----:B------:R-:W-:Y:S02]  /*0ea0*/  FFMA R21, R15, 1.4426950216293334961, R10 ;  /* 0x3fb8aa3b0f157823 */ /* 0x000fe4000000000a */
[----:B------:R-:W-:Y:S01]  /*0eb0*/  FADD R19, R14, R14 ;  /* 0x0000000e0e137221 */ /* 0x000fe20000000000 */
[C---:B------:R-:W-:Y:S01]  /*0ec0*/  FFMA R14, R11.reuse, R20, 0.0032181653659790754318 ;  /* 0x3b52e7db0b0e7423 */ /* 0x040fe20000000014 */
[----:B------:R-:W-:Y:S02]  /*0ed0*/  FADD R10, R10, -R21 ;  /* 0x800000150a0a7221 */ /* 0x000fe40000000000 */
[----:B------:R-:W-:Y:S01]  /*0ee0*/  FFMA R12, R12, -R15, R19 ;  /* 0x8000000f0c0c7223 */ /* 0x000fe20000000013 */
[----:B------:R-:W-:Y:S01]  /*0ef0*/  FFMA R14, R11, R14, 0.018033718690276145935 ;  /* 0x3c93bb730b0e7423 */ /* 0x000fe2000000000e */
[----:B------:R-:W-:-:S02]  /*0f00*/  FFMA R19, R15, 1.4426950216293334961, R10 ;  /* 0x3fb8aa3b0f137823 */ /* 0x000fc4000000000a */
[----:B------:R-:W-:Y:S01]  /*0f10*/  FMUL R12, R13, R12 ;  /* 0x0000000c0d0c7220 */ /* 0x000fe20000400000 */
[----:B------:R-:W-:-:S03]  /*0f20*/  FFMA R14, R11, R14, 0.12022458761930465698 ;  /* 0x3df6384f0b0e7423 */ /* 0x000fc6000000000e */
[----:B------:R-:W-:Y:S01]  /*0f30*/  FFMA R10, R12, 1.4426950216293334961, R19 ;  /* 0x3fb8aa3b0c0a7823 */ /* 0x000fe20000000013 */
[----:B------:R-:W-:-:S03]  /*0f40*/  FMUL R14, R11, R14 ;  /* 0x0000000e0b0e7220 */ /* 0x000fc60000400000 */
[----:B------:R-:W-:Y:S01]  /*0f50*/  FFMA R13, R15, 1.9251366722983220825e-08, R10 ;  /* 0x32a55e340f0d7823 */ /* 0x000fe2000000000a */
[----:B------:R-:W-:-:S04]  /*0f60*/  FMUL R11, R14, 3 ;  /* 0x404000000e0b7820 */ /* 0x000fc80000400000 */
[----:B------:R-:W-:Y:S01]  /*0f70*/  FFMA R11, R12, R11, R13 ;  /* 0x0000000b0c0b7223 */ /* 0x000fe2000000000d */
[----:B------:R-:W-:-:S03]  /*0f80*/  IMAD.MOV.U32 R13, RZ, RZ, 0x391fcb8e ;  /* 0x391fcb8eff0d7424 */ /* 0x000fc600078e00ff */
[----:B------:R-:W-:-:S04]  /*0f90*/  FFMA R14, R15, R14, R11 ;  /* 0x0000000e0f0e7223 */ /* 0x000fc8000000000b */
[----:B------:R-:W-:-:S04]  /*0fa0*/  FADD R10, R21, R14 ;  /* 0x0000000e150a7221 */ /* 0x000fc80000000000 */
[----:B------:R-:W-:Y:S01]  /*0fb0*/  FMUL R11, R10, 2 ;  /* 0x400000000a0b7820 */ /* 0x000fe20000400000 */
[----:B------:R-:W-:-:S03]  /*0fc0*/  FADD R21, -R21, R10 ;  /* 0x0000000a15157221 */ /* 0x000fc60000000100 */
[----:B------:R-:W0:Y:S01]  /*0fd0*/  FRND R12, R11 ;  /* 0x0000000b000c7307 */ /* 0x000e220000201000 */
[----:B------:R-:W-:Y:S01]  /*0fe0*/  FADD R21, R14, -R21 ;  /* 0x800000150e157221 */ /* 0x000fe20000000000 */
[----:B------:R-:W-:Y:S01]  /*0ff0*/  FFMA R10, R10, 2, -R11 ;  /* 0x400000000a0a7823 */ /* 0x000fe2000000080b */
[----:B------:R-:W-:-:S03]  /*1000*/  FSETP.GT.AND P2, PT, |R11|, 152, PT ;  /* 0x431800000b00780b */ /* 0x000fc60003f44200 */
[----:B------:R-:W-:Y:S01]  /*1010*/  FFMA R21, R21, 2, R10 ;  /* 0x4000000015157823 */ /* 0x000fe2000000000a */
[----:B0-----:R-:W-:Y:S01]  /*1020*/  FADD R10, R11, -R12 ;  /* 0x8000000c0b0a7221 */ /* 0x001fe20000000000 */
[----:B------:R-:W-:-:S03]  /*1030*/  FSETP.GT.AND P1, PT, R12, RZ, PT ;  /* 0x000000ff0c00720b */ /* 0x000fc60003f24000 */
[----:B------:R-:W-:Y:S01]  /*1040*/  FADD R10, R10, R21 ;  /* 0x000000150a0a7221 */ /* 0x000fe20000000000 */
[----:B------:R-:W-:Y:S02]  /*1050*/  SEL R12, RZ, 0x83000000, P1 ;  /* 0x83000000ff0c7807 */ /* 0x000fe40000800000 */
[----:B------:R-:W-:Y:S01]  /*1060*/  FSETP.GEU.AND P1, PT, R11, RZ, PT ;  /* 0x000000ff0b00720b */ /* 0x000fe20003f2e000 */
[----:B------:R-:W-:Y:S01]  /*1070*/  FFMA R13, R10, R13, 0.0013391353422775864601 ;  /* 0x3aaf85ed0a0d7423 */ /* 0x000fe2000000000d */
[----:B------:R-:W-:-:S03]  /*1080*/  IADD3 R14, PT, PT, R12, 0x7f000000, RZ ;  /* 0x7f0000000c0e7810 */ /* 0x000fc60007ffe0ff */
[C---:B------:R-:W-:Y:S02]  /*1090*/  FFMA R15, R10.reuse, R13, 0.0096188392490148544312 ;  /* 0x3c1d98560a0f7423 */ /* 0x040fe4000000000d */
[----:B------:R0:W1:Y:S02]  /*10a0*/  F2I.NTZ R13, R11 ;  /* 0x0000000b000d7305 */ /* 0x0000640000203100 */
[----:B------:R-:W-:-:S04]  /*10b0*/  FFMA R15, R10, R15, 0.055503588169813156128 ;  /* 0x3d6357bb0a0f7423 */ /* 0x000fc8000000000f */
[----:B------:R-:W-:Y:S01]  /*10c0*/  FFMA R15, R10, R15, 0.24022644758224487305 ;  /* 0x3e75fdec0a0f7423 */ /* 0x000fe2000000000f */
[----:B0-----:R-:W-:-:S03]  /*10d0*/  FSEL R11, RZ, +INF , !P1 ;  /* 0x7f800000ff0b7808 */ /* 0x001fc60004800000 */
[----:B------:R-:W-:-:S04]  /*10e0*/  FFMA R15, R10, R15, 0.69314718246459960938 ;  /* 0x3f3172180a0f7423 */ /* 0x000fc8000000000f */
[----:B------:R-:W-:Y:S01]  /*10f0*/  FFMA R15, R10, R15, 1 ;  /* 0x3f8000000a0f7423 */ /* 0x000fe2000000000f */
[----:B-1----:R-:W-:-:S03]  /*1100*/  LEA R13, R13, -R12, 0x17 ;  /* 0x8000000c0d0d7211 */ /* 0x002fc600078eb8ff */
[----:B------:R-:W-:-:S04]  /*1110*/  FMUL R14, R14, R15 ;  /* 0x0000000f0e0e7220 */ /* 0x000fc80000400000 */
[----:B------:R-:W-:Y:S01]  /*1120*/  @!P2 FMUL R11, R13, R14 ;  /* 0x0000000e0d0ba220 */ /* 0x000fe20000400000 */
[----:B------:R-:W-:-:S07]  /*1130*/  @!P0 LOP3.LUT R11, R6, 0x7fffffff, RZ, 0xc0, !PT ;  /* 0x7fffffff060b8812 */ /* 0x000fce00078ec0ff */
.L_x_11:
[----:B------:R-:W-:Y:S05]  /*1140*/  BSYNC.RECONVERGENT B0 ;  /* 0x0000000000007941 */ /* 0x000fea0003800200 */
.L_x_10:
[----:B------:R-:W-:Y:S02]  /*1150*/  R2UR UR10, R16 ;  /* 0x00000000100a72ca */ /* 0x000fe400000e0000 */
[----:B------:R-:W-:-:S13]  /*1160*/  R2UR UR11, R17 ;  /* 0x00000000110b72ca */ /* 0x000fda00000e0000 */
[----:B------:R-:W2:Y:S01]  /*1170*/  LDG.E R9, desc[UR10][R8.64] ;  /* 0x0000000a08097981 */ /* 0x000ea2000c1e1900 */
[----:B------:R-:W-:Y:S01]  /*1180*/  BSSY.RECONVERGENT B0, `(.L_x_12) ;  /* 0x0000049000007945 */ /* 0x000fe20003800200 */
[----:B------:R-:W-:Y:S01]  /*1190*/  MOV R13, 0x3f800000 ;  /* 0x3f800000000d7802 */ /* 0x000fe20000000f00 */
[----:B------:R-:W-:Y:S01]  /*11a0*/  FADD R18, R11, R18 ;  /* 0x000000120b127221 */ /* 0x000fe20000000000 */
[----:B--2---:R-:W-:-:S05]  /*11b0*/  FADD R6, R9, -R2 ;  /* 0x8000000209067221 */ /* 0x004fca0000000000 */
[----:B------:R-:W-:-:S13]  /*11c0*/  FSETP.NEU.AND P0, PT, R6, 1, PT ;  /* 0x3f8000000600780b */ /* 0x000fda0003f0d000 */
[----:B------:R-:W-:Y:S05]  /*11d0*/  @!P0 BRA `(.L_x_13) ;  /* 0x00000004000c8947 */ /* 0x000fea0003800000 */
[----:B------:R-:W-:-:S13]  /*11e0*/  FSETP.NAN.AND P0, PT, |R6|, |R6|, PT ;  /* 0x400000060600720b */ /* 0x000fda0003f08200 */
[----:B------:R-:W-:Y:S05]  /*11f0*/  @P0 BRA `(.L_x_14) ;  /* 0x0000000400000947 */ /* 0x000fea0003800000 */
[C---:B------:R-:W-:Y:S01]  /*1200*/  FMUL R9, |R6|.reuse, 16777216 ;  /* 0x4b80000006097820 */ /* 0x040fe20000400200 */
[C---:B------:R-:W-:Y:S01]  /*1210*/  FSETP.GEU.AND P0, PT, |R6|.reuse, 1.175494350822287508e-38, PT ;  /* 0x008000000600780b */ /* 0x040fe20003f0e200 */
[----:B------:R-:W-:Y:S01]  /*1220*/  HFMA2 R14, -RZ, RZ, 0.771484375, 0.21533203125 ;  /* 0x3a2c32e4ff0e7431 */ /* 0x000fe200000001ff */
[----:B------:R-:W-:Y:S02]  /*1230*/  FSETP.NEU.AND P3, PT, R6, RZ, PT ;  /* 0x000000ff0600720b */ /* 0x000fe40003f6d000 */
[----:B------:R-:W-:-:S05]  /*1240*/  FSEL R9, R9, |R6|, !P0 ;  /* 0x4000000609097208 */ /* 0x000fca0004000000 */
[----:B------:R-:W-:-:S05]  /*1250*/  VIADD R8, R9, 0xc0cafb0d ;  /* 0xc0cafb0d09087836 */ /* 0x000fca0000000000 */
[----:B------:R-:W-:-:S04]  /*1260*/  LOP3.LUT R8, R8, 0xff800000, RZ, 0xc0, !PT ;  /* 0xff80000008087812 */ /* 0x000fc800078ec0ff */
[-C--:B------:R-:W-:Y:S02]  /*1270*/  IADD3 R9, PT, PT, R9, -R8.reuse, RZ ;  /* 0x8000000809097210 */ /* 0x080fe40007ffe0ff */
[----:B------:R-:W-:-:S03]  /*1280*/  I2FP.F32.S32 R8, R8 ;  /* 0x0000000800087245 */ /* 0x000fc60000201400 */
[C---:B------:R-:W-:Y:S01]  /*1290*/  FADD R11, R9.reuse, 1 ;  /* 0x3f800000090b7421 */ /* 0x040fe20000000000 */
[----:B------:R-:W-:Y:S01]  /*12a0*/  FADD R10, R9, -1 ;  /* 0xbf800000090a7421 */ /* 0x000fe20000000000 */
[----:B------:R-:W-:-:S03]  /*12b0*/  FSEL R9, RZ, -24, P0 ;  /* 0xc1c00000ff097808 */ /* 0x000fc60000000000 */
[----:B------:R-:W-:Y:S01]  /*12c0*/  FADD R12, R10, R10 ;  /* 0x0000000a0a0c7221 */ /* 0x000fe20000000000 */
[----:B------:R-:W0:Y:S01]  /*12d0*/  MUFU.RCP R11, R11 ;  /* 0x0000000b000b7308 */ /* 0x000e220000001000 */
[----:B------:R-:W-:Y:S02]  /*12e0*/  FFMA R8, R8, 1.1920928955078125e-07, R9 ;  /* 0x3400000008087823 */ /* 0x000fe40000000009 */
        /* <DEDUP_REMOVED lines=16> */
[----:B------:R-:W-:-:S04]  /*13f0*/  FFMA R9, R10, R9, R11 ;  /* 0x000000090a097223 */ /* 0x000fc8000000000b */
[----:B------:R-:W-:Y:S01]  /*1400*/  FFMA R12, R13, R12, R9 ;  /* 0x0000000c0d0c7223 */ /* 0x000fe20000000009 */
[----:B------:R-:W-:-:S03]  /*1410*/  MOV R13, 0x391fcb8e ;  /* 0x391fcb8e000d7802 */ /* 0x000fc60000000f00 */
[----:B------:R-:W-:-:S04]  /*1420*/  FADD R8, R19, R12 ;  /* 0x0000000c13087221 */ /* 0x000fc80000000000 */
[----:B------:R-:W-:Y:S01]  /*1430*/  FMUL R9, R8, 2 ;  /* 0x4000000008097820 */ /* 0x000fe20000400000 */
[----:B------:R-:W-:-:S03]  /*1440*/  FADD R19, -R19, R8 ;  /* 0x0000000813137221 */ /* 0x000fc60000000100 */
[----:B------:R-:W0:Y:S01]  /*1450*/  FRND R10, R9 ;  /* 0x00000009000a7307 */ /* 0x000e220000201000 */
[----:B------:R-:W-:Y:S01]  /*1460*/  FADD R19, R12, -R19 ;  /* 0x800000130c137221 */ /* 0x000fe20000000000 */
[----:B------:R-:W-:Y:S01]  /*1470*/  FFMA R8, R8, 2, -R9 ;  /* 0x4000000008087823 */ /* 0x000fe20000000809 */
[C---:B------:R-:W-:Y:S02]  /*1480*/  FSETP.GT.AND P1, PT, |R9|.reuse, 152, PT ;  /* 0x431800000900780b */ /* 0x040fe40003f24200 */
[----:B------:R-:W-:Y:S01]  /*1490*/  FSETP.GEU.AND P2, PT, R9, RZ, PT ;  /* 0x000000ff0900720b */ /* 0x000fe20003f4e000 */
[----:B------:R-:W-:Y:S02]  /*14a0*/  FFMA R19, R19, 2, R8 ;  /* 0x4000000013137823 */ /* 0x000fe40000000008 */
[----:B------:R-:W1:Y:S01]  /*14b0*/  F2I.NTZ R11, R9 ;  /* 0x00000009000b7305 */ /* 0x000e620000203100 */
[----:B0-----:R-:W-:Y:S01]  /*14c0*/  FADD R8, R9, -R10 ;  /* 0x8000000a09087221 */ /* 0x001fe20000000000 */
[----:B------:R-:W-:-:S03]  /*14d0*/  FSETP.GT.AND P0, PT, R10, RZ, PT ;  /* 0x000000ff0a00720b */ /* 0x000fc60003f04000 */
[----:B------:R-:W-:Y:S01]  /*14e0*/  FADD R8, R8, R19 ;  /* 0x0000001308087221 */ /* 0x000fe20000000000 */
[----:B------:R-:W-:Y:S02]  /*14f0*/  SEL R10, RZ, 0x83000000, P0 ;  /* 0x83000000ff0a7807 */ /* 0x000fe40000000000 */
[----:B------:R-:W-:Y:S01]  /*1500*/  FSETP.NEU.AND P0, PT, |R6|, +INF , PT ;  /* 0x7f8000000600780b */ /* 0x000fe20003f0d200 */
[----:B------:R-:W-:Y:S02]  /*1510*/  FFMA R13, R8, R13, 0.0013391353422775864601 ;  /* 0x3aaf85ed080d7423 */ /* 0x000fe4000000000d */
[----:B-1----:R-:W-:Y:S01]  /*1520*/  IMAD R11, R11, 0x800000, -R10 ;  /* 0x008000000b0b7824 */ /* 0x002fe200078e0a0a */
[----:B------:R-:W-:Y:S01]  /*1530*/  IADD3 R10, PT, PT, R10, 0x7f000000, RZ ;  /* 0x7f0000000a0a7810 */ /* 0x000fe20007ffe0ff */
[----:B------:R-:W-:-:S04]  /*1540*/  FFMA R13, R8, R13, 0.0096188392490148544312 ;  /* 0x3c1d9856080d7423 */ /* 0x000fc8000000000d */
[----:B------:R-:W-:-:S04]  /*1550*/  FFMA R13, R8, R13, 0.055503588169813156128 ;  /* 0x3d6357bb080d7423 */ /* 0x000fc8000000000d */
[----:B------:R-:W-:-:S04]  /*1560*/  FFMA R13, R8, R13, 0.24022644758224487305 ;  /* 0x3e75fdec080d7423 */ /* 0x000fc8000000000d */
[----:B------:R-:W-:-:S04]  /*1570*/  FFMA R13, R8, R13, 0.69314718246459960938 ;  /* 0x3f317218080d7423 */ /* 0x000fc8000000000d */
[----:B------:R-:W-:Y:S01]  /*1580*/  FFMA R9, R8, R13, 1 ;  /* 0x3f80000008097423 */ /* 0x000fe2000000000d */
[----:B------:R-:W-:-:S03]  /*1590*/  FSEL R13, RZ, +INF , !P2 ;  /* 0x7f800000ff0d7808 */ /* 0x000fc60005000000 */
[----:B------:R-:W-:-:S04]  /*15a0*/  FMUL R10, R10, R9 ;  /* 0x000000090a0a7220 */ /* 0x000fc80000400000 */
[----:B------:R-:W-:Y:S01]  /*15b0*/  @!P1 FMUL R13, R11, R10 ;  /* 0x0000000a0b0d9220 */ /* 0x000fe20000400000 */
[----:B------:R-:W-:Y:S06]  /*15c0*/  @P0 BRA P3, `(.L_x_13) ;  /* 0x0000000000100947 */ /* 0x000fec0001800000 */
[----:B------:R-:W-:-:S05]  /*15d0*/  FADD R6, R6, R6 ;  /* 0x0000000606067221 */ /* 0x000fca0000000000 */
[----:B------:R-:W-:Y:S01]  /*15e0*/  LOP3.LUT R13, R6, 0x7fffffff, RZ, 0xc0, !PT ;  /* 0x7fffffff060d7812 */ /* 0x000fe200078ec0ff */
[----:B------:R-:W-:Y:S06]  /*15f0*/  BRA `(.L_x_13) ;  /* 0x0000000000047947 */ /* 0x000fec0003800000 */
.L_x_14:
[----:B------:R-:W-:-:S07]  /*1600*/  FADD R13, R6, 2 ;  /* 0x40000000060d7421 */ /* 0x000fce0000000000 */
.L_x_13:
[----:B------:R-:W-:Y:S05]  /*1610*/  BSYNC.RECONVERGENT B0 ;  /* 0x0000000000007941 */ /* 0x000fea0003800200 */
.L_x_12:
[----:B------:R-:W-:Y:S01]  /*1620*/  FADD R18, R18, R13 ;  /* 0x0000000d12127221 */ /* 0x000fe20000000000 */
[----:B------:R-:W-:Y:S01]  /*1630*/  IADD3 R4, PT, PT, R4, 0x2, RZ ;  /* 0x0000000204047810 */ /* 0x000fe20007ffe0ff */
[----:B------:R-:W-:Y:S06]  /*1640*/  BRA.U UP0, `(.L_x_15) ;  /* 0xfffffff500847547 */ /* 0x000fec000b83ffff */
.L_x_9:
[----:B------:R-:W1:Y:S02]  /*1650*/  LDCU UR6, c[0x0][0x390] ;  /* 0x00007200ff0677ac */ /* 0x000e640008000800 */
[----:B-1----:R-:W-:-:S04]  /*1660*/  ULOP3.LUT UR6, UR6, 0x1, URZ, 0xc0, !UPT ;  /* 0x0000000106067892 */ /* 0x002fc8000f8ec0ff */
[----:B------:R-:W-:-:S09]  /*1670*/  UISETP.NE.U32.AND UP0, UPT, UR6, 0x1, UPT ;  /* 0x000000010600788c */ /* 0x000fd2000bf05070 */
[----:B------:R-:W-:Y:S05]  /*1680*/  BRA.U UP0, `(.L_x_8) ;  /* 0x0000000500407547 */ /* 0x000fea000b800000 */
[----:B------:R-:W1:Y:S01]  /*1690*/  LDC.64 R8, c[0x0][0x380] ;  /* 0x0000e000ff087b82 */ /* 0x000e620000000a00 */
[----:B0-----:R-:W-:Y:S02]  /*16a0*/  R2UR UR6, R16 ;  /* 0x00000000100672ca */ /* 0x001fe400000e0000 */
[----:B------:R-:W-:Y:S02]  /*16b0*/  R2UR UR7, R17 ;  /* 0x00000000110772ca */ /* 0x000fe400000e0000 */
[----:B------:R-:W-:-:S05]  /*16c0*/  IADD3 R3, PT, PT, R3, UR4, RZ ;  /* 0x0000000403037c10 */ /* 0x000fca000fffe0ff */
[----:B-1----:R-:W-:-:S06]  /*16d0*/  IMAD.WIDE R8, R3, 0x4, R8 ;  /* 0x0000000403087825 */ /* 0x002fcc00078e0208 */
[----:B------:R-:W2:Y:S01]  /*16e0*/  LDG.E R3, desc[UR6][R8.64] ;  /* 0x0000000608037981 */ /* 0x000ea2000c1e1900 */
[----:B------:R-:W-:Y:S01]  /*16f0*/  BSSY.RECONVERGENT B0, `(.L_x_16) ;  /* 0x0000048000007945 */ /* 0x000fe20003800200 */
[----:B------:R-:W-:Y:S02]  /*1700*/  IMAD.MOV.U32 R11, RZ, RZ, 0x3f800000 ;  /* 0x3f800000ff0b7424 */ /* 0x000fe400078e00ff */
        /* <DEDUP_REMOVED lines=9> */
[----:B------:R-:W-:-:S04]  /*17a0*/  FSEL R4, R4, |R3|, !P0 ;  /* 0x4000000304047208 */ /* 0x000fc80004000000 */
[----:B------:R-:W-:-:S04]  /*17b0*/  IADD3 R6, PT, PT, R4, -0x3f3504f3, RZ ;  /* 0xc0cafb0d04067810 */ /* 0x000fc80007ffe0ff */
        /* <DEDUP_REMOVED lines=27> */
[----:B------:R-:W-:-:S03]  /*1970*/  IMAD.MOV.U32 R13, RZ, RZ, 0x391fcb8e ;  /* 0x391fcb8eff0d7424 */ /* 0x000fc600078e00ff */
        /* <DEDUP_REMOVED lines=15> */
[----:B------:R-:W-:Y:S01]  /*1a70*/  FFMA R13, R4, R13, 0.0013391353422775864601 ;  /* 0x3aaf85ed040d7423 */ /* 0x000fe2000000000d */
[----:B-1----:R-:W-:Y:S02]  /*1a80*/  LEA R8, R11, -R6, 0x17 ;  /* 0x800000060b087211 */ /* 0x002fe400078eb8ff */
[----:B------:R-:W-:Y:S01]  /*1a90*/  IADD3 R6, PT, PT, R6, 0x7f000000, RZ ;  /* 0x7f00000006067810 */ /* 0x000fe20007ffe0ff */
[----:B------:R-:W-:Y:S01]  /*1aa0*/  FFMA R13, R4, R13, 0.0096188392490148544312 ;  /* 0x3c1d9856040d7423 */ /* 0x000fe2000000000d */
[----:B------:R-:W-:-:S03]  /*1ab0*/  FSEL R11, RZ, +INF , !P2 ;  /* 0x7f800000ff0b7808 */ /* 0x000fc60005000000 */
[----:B------:R-:W-:-:S04]  /*1ac0*/  FFMA R13, R4, R13, 0.055503588169813156128 ;  /* 0x3d6357bb040d7423 */ /* 0x000fc8000000000d */
[----:B------:R-:W-:-:S04]  /*1ad0*/  FFMA R13, R4, R13, 0.24022644758224487305 ;  /* 0x3e75fdec040d7423 */ /* 0x000fc8000000000d */
[----:B------:R-:W-:-:S04]  /*1ae0*/  FFMA R13, R4, R13, 0.69314718246459960938 ;  /* 0x3f317218040d7423 */ /* 0x000fc8000000000d */
[----:B------:R-:W-:-:S04]  /*1af0*/  FFMA R13, R4, R13, 1 ;  /* 0x3f800000040d7423 */ /* 0x000fc8000000000d */
[----:B------:R-:W-:-:S04]  /*1b00*/  FMUL R13, R6, R13 ;  /* 0x0000000d060d7220 */ /* 0x000fc80000400000 */
[----:B------:R-:W-:Y:S01]  /*1b10*/  @!P1 FMUL R11, R8, R13 ;  /* 0x0000000d080b9220 */ /* 0x000fe20000400000 */
[----:B------:R-:W-:Y:S06]  /*1b20*/  @P0 BRA P3, `(.L_x_17) ;  /* 0x0000000000100947 */ /* 0x000fec0001800000 */
[----:B------:R-:W-:-:S05]  /*1b30*/  FADD R3, R3, R3 ;  /* 0x0000000303037221 */ /* 0x000fca0000000000 */
[----:B------:R-:W-:Y:S01]  /*1b40*/  LOP3.LUT R11, R3, 0x7fffffff, RZ, 0xc0, !PT ;  /* 0x7fffffff030b7812 */ /* 0x000fe200078ec0ff */
[----:B------:R-:W-:Y:S06]  /*1b50*/  BRA `(.L_x_17) ;  /* 0x0000000000047947 */ /* 0x000fec0003800000 */
.L_x_18:
[----:B------:R-:W-:-:S07]  /*1b60*/  FADD R11, R3, 2 ;  /* 0x40000000030b7421 */ /* 0x000fce0000000000 */
.L_x_17:
[----:B------:R-:W-:Y:S05]  /*1b70*/  BSYNC.RECONVERGENT B0 ;  /* 0x0000000000007941 */ /* 0x000fea0003800200 */
.L_x_16:
[----:B------:R-:W-:-:S07]  /*1b80*/  FADD R18, R18, R11 ;  /* 0x0000000b12127221 */ /* 0x000fce0000000000 */
.L_x_8:
[----:B------:R-:W1:Y:S01]  /*1b90*/  MUFU.RCP R4, R5 ;  /* 0x0000000500047308 */ /* 0x000e620000001000 */
[----:B------:R-:W2:Y:S01]  /*1ba0*/  LDCU UR4, c[0x0][0x390] ;  /* 0x00007200ff0477ac */ /* 0x000ea20008000800 */
[----:B------:R-:W-:Y:S06]  /*1bb0*/  BSSY.RECONVERGENT B2, `(.L_x_19) ;  /* 0x000000d000027945 */ /* 0x000fec0003800200 */
[----:B------:R-:W3:Y:S01]  /*1bc0*/  FCHK P0, R18, R5 ;  /* 0x0000000512007302 */ /* 0x000ee20000000000 */
[----:B-1----:R-:W-:Y:S01]  /*1bd0*/  FFMA R3, -R5, R4, 1 ;  /* 0x3f80000005037423 */ /* 0x002fe20000000104 */
[----:B--2---:R-:W-:-:S03]  /*1be0*/  UISETP.GE.AND UP0, UPT, UR4, 0x1, UPT ;  /* 0x000000010400788c */ /* 0x004fc6000bf06270 */
[----:B------:R-:W-:-:S04]  /*1bf0*/  FFMA R3, R4, R3, R4 ;  /* 0x0000000304037223 */ /* 0x000fc80000000004 */
[----:B------:R-:W-:-:S04]  /*1c00*/  FFMA R4, R3, R18, RZ ;  /* 0x0000001203047223 */ /* 0x000fc800000000ff */
[----:B------:R-:W-:-:S04]  /*1c10*/  FFMA R9, -R5, R4, R18 ;  /* 0x0000000405097223 */ /* 0x000fc80000000112 */
[----:B------:R-:W-:Y:S01]  /*1c20*/  FFMA R3, R3, R9, R4 ;  /* 0x0000000903037223 */ /* 0x000fe20000000004 */
[----:B---3--:R-:W-:Y:S06]  /*1c30*/  @!P0 BRA `(.L_x_20) ;  /* 0x0000000000108947 */ /* 0x008fec0003800000 */
[----:B------:R-:W-:Y:S02]  /*1c40*/  MOV R3, R5 ;  /* 0x0000000500037202 */ /* 0x000fe40000000f00 */
[----:B------:R-:W-:-:S07]  /*1c50*/  MOV R22, 0x1c70 ;  /* 0x00001c7000167802 */ /* 0x000fce0000000f00 */
[----:B0-----:R-:W-:Y:S05]  /*1c60*/  CALL.REL.NOINC `($__internal_1_$__cuda_sm3x_div_rn_noftz_f32_slowpath) ;  /* 0x0000002400e87944 */ /* 0x001fea0003c00000 */
[----:B------:R-:W-:-:S07]  /*1c70*/  IMAD.MOV.U32 R3, RZ, RZ, R25 ;  /* 0x000000ffff037224 */ /* 0x000fce00078e0019 */
.L_x_20:
[----:B------:R-:W-:Y:S05]  /*1c80*/  BSYNC.RECONVERGENT B2 ;  /* 0x0000000000027941 */ /* 0x000fea0003800200 */
.L_x_19:
[----:B------:R-:W-:Y:S01]  /*1c90*/  IADD3 R4, PT, PT, R3, -0xd000000, RZ ;  /* 0xf300000003047810 */ /* 0x000fe20007ffe0ff */
[----:B------:R1:W2:Y:S01]  /*1ca0*/  MUFU.RSQ R6, R3 ;  /* 0x0000000300067308 */ /* 0x0002a20000001400 */
[----:B------:R-:W-:Y:S02]  /*1cb0*/  BSSY.RECONVERGENT B0, `(.L_x_21) ;  /* 0x000000c000007945 */ /* 0x000fe40003800200 */
[----:B------:R-:W-:-:S13]  /*1cc0*/  ISETP.GT.U32.AND P0, PT, R4, 0x727fffff, PT ;  /* 0x727fffff0400780c */ /* 0x000fda0003f04070 */
[----:B-1----:R-:W-:Y:S05]  /*1cd0*/  @!P0 BRA `(.L_x_22) ;  /* 0x0000000000148947 */ /* 0x002fea0003800000 */
[----:B------:R-:W-:Y:S01]  /*1ce0*/  BSSY.RECONVERGENT B1, `(.L_x_23) ;  /* 0x0000003000017945 */ /* 0x000fe20003800200 */
[----:B------:R-:W-:-:S07]  /*1cf0*/  MOV R11, 0x1d10 ;  /* 0x00001d10000b7802 */ /* 0x000fce0000000f00 */
[----:B0-2---:R-:W-:Y:S05]  /*1d00*/  CALL.REL.NOINC `($__internal_0_$__cuda_sm20_sqrt_rn_f32_slowpath) ;  /* 0x0000002400647944 */ /* 0x005fea0003c00000 */
[----:B------:R-:W-:Y:S05]  /*1d10*/  BSYNC.RECONVERGENT B1 ;  /* 0x0000000000017941 */ /* 0x000fea0003800200 */
.L_x_23:
[----:B------:R-:W-:Y:S05]  /*1d20*/  BRA `(.L_x_24) ;  /* 0x0000000000107947 */ /* 0x000fea0003800000 */
.L_x_22:
[C---:B--2---:R-:W-:Y:S01]  /*1d30*/  FMUL.FTZ R4, R6.reuse, R3 ;  /* 0x0000000306047220 */ /* 0x044fe20000410000 */
[----:B------:R-:W-:-:S03]  /*1d40*/  FMUL.FTZ R5, R6, 0.5 ;  /* 0x3f00000006057820 */ /* 0x000fc60000410000 */
[----:B------:R-:W-:-:S04]  /*1d50*/  FFMA R3, -R4, R4, R3 ;  /* 0x0000000404037223 */ /* 0x000fc80000000103 */
[----:B------:R-:W-:-:S07]  /*1d60*/  FFMA R3, R3, R5, R4 ;  /* 0x0000000503037223 */ /* 0x000fce0000000004 */
.L_x_24:
[----:B------:R-:W-:Y:S05]  /*1d70*/  BSYNC.RECONVERGENT B0 ;  /* 0x0000000000007941 */ /* 0x000fea0003800200 */
.L_x_21:
[----:B------:R-:W-:Y:S06]  /*1d80*/  BAR.SYNC.DEFER_BLOCKING 0x0 ;  /* 0x0000000000007b1d */ /* 0x000fec0000010000 */
[----:B------:R-:W-:Y:S05]  /*1d90*/  BRA.U !UP0, `(.L_x_0) ;  /* 0x0000002508347547 */ /* 0x000fea000b800000 */
[----:B------:R-:W1:Y:S01]  /*1da0*/  LDCU UR4, c[0x0][0x390] ;  /* 0x00007200ff0477ac */ /* 0x000e620008000800 */
[----:B------:R-:W-:Y:S01]  /*1db0*/  IMAD.MOV.U32 R5, RZ, RZ, RZ ;  /* 0x000000ffff057224 */ /* 0x000fe200078e00ff */
[----:B-1----:R-:W-:-:S04]  /*1dc0*/  MOV R19, UR4 ;  /* 0x0000000400137c02 */ /* 0x002fc80008000f00 */
[C---:B------:R-:W-:Y:S02]  /*1dd0*/  IADD3 R4, PT, PT, R19.reuse, -0x1, RZ ;  /* 0xffffffff13047810 */ /* 0x040fe40007ffe0ff */
[----:B------:R-:W-:Y:S02]  /*1de0*/  LOP3.LUT R6, R19, 0x7, RZ, 0xc0, !PT ;  /* 0x0000000713067812 */ /* 0x000fe400078ec0ff */
[----:B------:R-:W-:Y:S01]  /*1df0*/  ISETP.GE.U32.AND P0, PT, R4, 0x7, PT ;  /* 0x000000070400780c */ /* 0x000fe20003f06070 */
[----:B------:R-:W-:-:S12]  /*1e00*/  IMAD R4, R0, R19, RZ ;  /* 0x0000001300047224 */ /* 0x000fd800078e02ff */
[----:B------:R-:W-:Y:S05]  /*1e10*/  @!P0 BRA `(.L_x_25) ;  /* 0x0000001000788947 */ /* 0x000fea0003800000 */
[C---:B------:R-:W-:Y:S01]  /*1e20*/  LOP3.LUT R5, R19.reuse, 0x7ffffff8, RZ, 0xc0, !PT ;  /* 0x7ffffff813057812 */ /* 0x040fe200078ec0ff */
[C-C-:B------:R-:W-:Y:S01]  /*1e30*/  IMAD R8, R19.reuse, 0x7, R0.reuse ;  /* 0x0000000713087824 */ /* 0x140fe200078e0200 */
[C---:B------:R-:W-:Y:S01]  /*1e40*/  IADD3 R7, PT, PT, R19.reuse, UR5, R7 ;  /* 0x0000000513077c10 */ /* 0x040fe2000fffe007 */
[C-C-:B------:R-:W-:Y:S01]  /*1e50*/  IMAD R9, R19.reuse, 0x6, R0.reuse ;  /* 0x0000000613097824 */ /* 0x140fe200078e0200 */
[CC--:B------:R-:W-:Y:S01]  /*1e60*/  LEA R11, R19.reuse, R0.reuse, 0x2 ;  /* 0x00000000130b7211 */ /* 0x0c0fe200078e10ff */
[C-C-:B------:R-:W-:Y:S01]  /*1e70*/  IMAD R10, R19.reuse, 0x5, R0.reuse ;  /* 0x00000005130a7824 */ /* 0x140fe200078e0200 */
[C---:B------:R-:W-:Y:S01]  /*1e80*/  LEA R13, R19.reuse, R0, 0x1 ;  /* 0x00000000130d7211 */ /* 0x040fe200078e08ff */
[--C-:B------:R-:W-:Y:S01]  /*1e90*/  IMAD R12, R19, 0x3, R0.reuse ;  /* 0x00000003130c7824 */ /* 0x100fe200078e0200 */
[----:B------:R-:W-:Y:S01]  /*1ea0*/  MOV R14, R4 ;  /* 0x00000004000e7202 */ /* 0x000fe20000000f00 */
[----:B------:R-:W-:Y:S01]  /*1eb0*/  IMAD.MOV.U32 R15, RZ, RZ, R0 ;  /* 0x000000ffff0f7224 */ /* 0x000fe200078e0000 */
[----:B------:R-:W-:Y:S01]  /*1ec0*/  IADD3 R24, PT, PT, -R5, RZ, RZ ;  /* 0x000000ff05187210 */ /* 0x000fe20007ffe1ff */
[----:B------:R-:W1:Y:S01]  /*1ed0*/  LDCU.64 UR10, c[0x0][0x388] ;  /* 0x00007100ff0a77ac */ /* 0x000e620008000a00 */
[----:B------:R-:W2:Y:S01]  /*1ee0*/  LDCU UR7, c[0x0][0x390] ;  /* 0x00007200ff0777ac */ /* 0x000ea20008000800 */
[----:B------:R-:W3:Y:S01]  /*1ef0*/  LDCU.64 UR8, c[0x0][0x380] ;  /* 0x00007000ff0877ac */ /* 0x000ee20008000a00 */
[----:B------:R-:W-:-:S05]  /*1f00*/  UMOV UR4, URZ ;  /* 0x000000ff00047c82 */ /* 0x000fca0008000000 */
.L_x_65:
[----:B------:R-:W-:Y:S01]  /*1f10*/  FSETP.NEU.AND P0, PT, R3, RZ, PT ;  /* 0x000000ff0300720b */ /* 0x000fe20003f0d000 */
[----:B------:R-:W-:-:S12]  /*1f20*/  BSSY.RECONVERGENT B2, `(.L_x_26) ;  /* 0x0000020000027945 */ /* 0x000fd80003800200 */
[----:B------:R-:W4:Y:S01]  /*1f30*/  @!P0 LDC.64 R18, c[0x0][0x388] ;  /* 0x0000e200ff128b82 */ /* 0x000f220000000a00 */
[----:B0-----:R-:W-:Y:S02]  /*1f40*/  @!P0 R2UR UR12, R16 ;  /* 0x00000000100c82ca */ /* 0x001fe400000e0000 */
[----:B------:R-:W-:Y:S01]  /*1f50*/  @!P0 R2UR UR13, R17 ;  /* 0x00000000110d82ca */ /* 0x000fe200000e0000 */
[----:B----4-:R-:W-:-:S12]  /*1f60*/  @!P0 IMAD.WIDE R20, R15, 0x4, R18 ;  /* 0x000000040f148825 */ /* 0x010fd800078e0212 */
[----:B------:R0:W-:Y:S01]  /*1f70*/  @!P0 STG.E desc[UR12][R20.64], RZ ;  /* 0x000000ff14008986 */ /* 0x0001e2000c10190c */
[----:B-1----:R-:W-:Y:S05]  /*1f80*/  @!P0 BRA `(.L_x_27) ;  /* 0x0000000000648947 */ /* 0x002fea0003800000 */
[----:B0-----:R-:W0:Y:S01]  /*1f90*/  LDC.64 R20, c[0x0][0x380] ;  /* 0x0000e000ff147b82 */ /* 0x001e220000000a00 */
[----:B------:R-:W-:Y:S02]  /*1fa0*/  R2UR UR12, R16 ;  /* 0x00000000100c72ca */ /* 0x000fe400000e0000 */
[----:B------:R-:W-:Y:S01]  /*1fb0*/  R2UR UR13, R17 ;  /* 0x00000000110d72ca */ /* 0x000fe200000e0000 */
[----:B0-----:R-:W-:-:S12]  /*1fc0*/  IMAD.WIDE R20, R14, 0x4, R20 ;  /* 0x000000040e147825 */ /* 0x001fd800078e0214 */
[----:B------:R-:W4:Y:S01]  /*1fd0*/  LDG.E R21, desc[UR12][R20.64] ;  /* 0x0000000c14157981 */ /* 0x000f22000c1e1900 */
[----:B------:R-:W0:Y:S01]  /*1fe0*/  MUFU.RCP R22, R3 ;  /* 0x0000000300167308 */ /* 0x000e220000001000 */
[----:B------:R-:W-:Y:S01]  /*1ff0*/  BSSY.RECONVERGENT B3, `(.L_x_28) ;  /* 0x000000c000037945 */ /* 0x000fe20003800200 */
[----:B0-----:R-:W-:-:S04]  /*2000*/  FFMA R19, R22, -R3, 1 ;  /* 0x3f80000016137423 */ /* 0x001fc80000000803 */
[----:B------:R-:W-:Y:S01]  /*2010*/  FFMA R19, R22, R19, R22 ;  /* 0x0000001316137223 */ /* 0x000fe20000000016 */
[----:B----4-:R-:W-:-:S04]  /*2020*/  FADD R18, R21, -R2 ;  /* 0x8000000215127221 */ /* 0x010fc80000000000 */
[----:B------:R-:W0:Y:S01]  /*2030*/  FCHK P0, R18, R3 ;  /* 0x0000000312007302 */ /* 0x000e220000000000 */
[----:B------:R-:W-:-:S04]  /*2040*/  FFMA R22, R18, R19, RZ ;  /* 0x0000001312167223 */ /* 0x000fc800000000ff */
[----:B------:R-:W-:-:S04]  /*2050*/  FFMA R23, R22, -R3, R18 ;  /* 0x8000000316177223 */ /* 0x000fc80000000012 */
[----:B------:R-:W-:Y:S01]  /*2060*/  FFMA R23, R19, R23, R22 ;  /* 0x0000001713177223 */ /* 0x000fe20000000016 */
[----:B0-----:R-:W-:Y:S06]  /*2070*/  @!P0 BRA `(.L_x_29) ;  /* 0x00000000000c8947 */ /* 0x001fec0003800000 */
[----:B------:R-:W-:-:S07]  /*2080*/  MOV R22, 0x20a0 ;  /* 0x000020a000167802 */ /* 0x000fce0000000f00 */
[----:B-123--:R-:W-:Y:S05]  /*2090*/  CALL.REL.NOINC `($__internal_1_$__cuda_sm3x_div_rn_noftz_f32_slowpath) ;  /* 0x0000002000dc7944 */ /* 0x00efea0003c00000 */
[----:B------:R-:W-:-:S07]  /*20a0*/  MOV R23, R25 ;  /* 0x0000001900177202 */ /* 0x000fce0000000f00 */
.L_x_29:
[----:B-123--:R-:W-:Y:S05]  /*20b0*/  BSYNC.RECONVERGENT B3 ;  /* 0x0000000000037941 */ /* 0x00efea0003800200 */
.L_x_28:
[----:B------:R-:W-:Y:S01]  /*20c0*/  R2UR UR12, R16 ;  /* 0x00000000100c72ca */ /* 0x000fe200000e0000 */
[----:B------:R-:W-:Y:S01]  /*20d0*/  IMAD.U32 R19, RZ, RZ, UR11 ;  /* 0x0000000bff137e24 */ /* 0x000fe2000f8e00ff */
[----:B------:R-:W-:Y:S02]  /*20e0*/  R2UR UR13, R17 ;  /* 0x00000000110d72ca */ /* 0x000fe400000e0000 */
[----:B------:R-:W-:-:S05]  /*20f0*/  MOV R18, UR10 ;  /* 0x0000000a00127c02 */ /* 0x000fca0008000f00 */
[----:B------:R-:W-:-:S06]  /*2100*/  IMAD.WIDE R20, R15, 0x4, R18 ;  /* 0x000000040f147825 */ /* 0x000fcc00078e0212 */
[----:B------:R4:W-:Y:S02]  /*2110*/  STG.E desc[UR12][R20.64], R23 ;  /* 0x0000001714007986 */ /* 0x0009e4000c10190c */
.L_x_27:
[----:B-123--:R-:W-:Y:S05]  /*2120*/  BSYNC.RECONVERGENT B2 ;  /* 0x0000000000027941 */ /* 0x00efea0003800200 */
.L_x_26:
[----:B------:R-:W-:Y:S01]  /*2130*/  FSETP.NEU.AND P2, PT, R3, RZ, PT ;  /* 0x000000ff0300720b */ /* 0x000fe20003f4d000 */
[----:B------:R-:W-:Y:S02]  /*2140*/  USHF.R.S32.HI UR6, URZ, 0x1f, UR4 ;  /* 0x0000001fff067899 */ /* 0x000fe40008011404 */
[C---:B0---4-:R-:W-:Y:S01]  /*2150*/  IADD3 R21, P0, PT, R4.reuse, UR4, RZ ;  /* 0x0000000404157c10 */ /* 0x051fe2000ff1e0ff */
[----:B------:R-:W-:Y:S03]  /*2160*/  BSSY.RECONVERGENT B2, `(.L_x_30) ;  /* 0x0000021000027945 */ /* 0x000fe60003800200 */
[----:B------:R-:W-:Y:S02]  /*2170*/  LEA.HI.X.SX32 R22, R4, UR6, 0x1, P0 ;  /* 0x0000000604167c11 */ /* 0x000fe400080f0eff */
[----:B------:R-:W-:-:S04]  /*2180*/  LEA R20, P0, R21, UR8, 0x2 ;  /* 0x0000000815147c11 */ /* 0x000fc8000f8010ff */
[----:B------:R-:W-:Y:S01]  /*2190*/  LEA.HI.X R21, R21, UR9, R22, 0x2, P0 ;  /* 0x0000000915157c11 */ /* 0x000fe200080f1416 */
[----:B------:R-:W-:Y:S08]  /*21a0*/  @!P2 BRA `(.L_x_31) ;  /* 0x000000000060a947 */ /* 0x000ff00003800000 */
[----:B------:R-:W-:Y:S02]  /*21b0*/  R2UR UR12, R16 ;  /* 0x00000000100c72ca */ /* 0x000fe400000e0000 */
[----:B------:R-:W-:-:S13]  /*21c0*/  R2UR UR13, R17 ;  /* 0x00000000110d72ca */ /* 0x000fda00000e0000 */
[----:B------:R-:W2:Y:S01]  /*21d0*/  LDG.E R19, desc[UR12][R20.64+0x4] ;  /* 0x0000040c14137981 */ /* 0x000ea2000c1e1900 */
[----:B------:R-:W0:Y:S01]  /*21e0*/  MUFU.RCP R18, R3 ;  /* 0x0000000300127308 */ /* 0x000e220000001000 */
[----:B------:R-:W-:Y:S01]  /*21f0*/  BSSY.RECONVERGENT B3, `(.L_x_32) ;  /* 0x000000c000037945 */ /* 0x000fe20003800200 */
[----:B0-----:R-:W-:-:S04]  /*2200*/  FFMA R23, R18, -R3, 1 ;  /* 0x3f80000012177423 */ /* 0x001fc80000000803 */
[----:B------:R-:W-:Y:S01]  /*2210*/  FFMA R18, R18, R23, R18 ;  /* 0x0000001712127223 */ /* 0x000fe20000000012 */
[----:B--2---:R-:W-:-:S04]  /*2220*/  FADD R26, R19, -R2 ;  /* 0x80000002131a7221 */ /* 0x004fc80000000000 */
[----:B------:R-:W0:Y:S01]  /*2230*/  FCHK P0, R26, R3 ;  /* 0x000000031a007302 */ /* 0x000e220000000000 */
[----:B------:R-:W-:-:S04]  /*2240*/  FFMA R19, R18, R26, RZ ;  /* 0x0000001a12137223 */ /* 0x000fc800000000ff */
[----:B------:R-:W-:-:S04]  /*2250*/  FFMA R22, R19, -R3, R26 ;  /* 0x8000000313167223 */ /* 0x000fc8000000001a */
[----:B------:R-:W-:Y:S01]  /*2260*/  FFMA R25, R18, R22, R19 ;  /* 0x0000001612197223 */ /* 0x000fe20000000013 */
[----:B0-----:R-:W-:Y:S06]  /*2270*/  @!P0 BRA `(.L_x_33) ;  /* 0x00000000000c8947 */ /* 0x001fec0003800000 */
[----:B------:R-:W-:Y:S02]  /*2280*/  MOV R18, R26 ;  /* 0x0000001a00127202 */ /* 0x000fe40000000f00 */
[----:B------:R-:W-:-:S07]  /*2290*/  MOV R22, 0x22b0 ;  /* 0x000022b000167802 */ /* 0x000fce0000000f00 */
[----:B------:R-:W-:Y:S05]  /*22a0*/  CALL.REL.NOINC `($__internal_1_$__cuda_sm3x_div_rn_noftz_f32_slowpath) ;  /* 0x0000002000587944 */ /* 0x000fea0003c00000 */
.L_x_33:
[----:B------:R-:W-:Y:S05]  /*22b0*/  BSYNC.RECONVERGENT B3 ;  /* 0x0000000000037941 */ /* 0x000fea0003800200 */
.L_x_32:
[----:B------:R-:W-:Y:S02]  /*22c0*/  R2UR UR12, R16 ;  /* 0x00000000100c72ca */ /* 0x000fe400000e0000 */
[----:B------:R-:W-:Y:S02]  /*22d0*/  R2UR UR13, R17 ;  /* 0x00000000110d72ca */ /* 0x000fe400000e0000 */
[----:B------:R-:W-:Y:S02]  /*22e0*/  MOV R18, UR10 ;  /* 0x0000000a00127c02 */ /* 0x000fe40008000f00 */
[----:B------:R-:W-:-:S03]  /*22f0*/  MOV R19, UR11 ;  /* 0x0000000b00137c02 */ /* 0x000fc60008000f00 */
[----:B------:R-:W-:-:S06]  /*2300*/  IMAD.WIDE R22, R7, 0x4, R18 ;  /* 0x0000000407167825 */ /* 0x000fcc00078e0212 */
[----:B------:R0:W-:Y:S01]  /*2310*/  STG.E desc[UR12][R22.64], R25 ;  /* 0x0000001916007986 */ /* 0x0001e2000c10190c */
[----:B------:R-:W-:Y:S05]  /*2320*/  BRA `(.L_x_34) ;  /* 0x0000000000107947 */ /* 0x000fea0003800000 */
.L_x_31:
[----:B------:R-:W-:Y:S01]  /*2330*/  R2UR UR12, R16 ;  /* 0x00000000100c72ca */ /* 0x000fe200000e0000 */
[----:B------:R-:W-:Y:S01]  /*2340*/  IMAD.WIDE R22, R7, 0x4, R18 ;  /* 0x0000000407167825 */ /* 0x000fe200078e0212 */
[----:B------:R-:W-:-:S13]  /*2350*/  R2UR UR13, R17 ;  /* 0x00000000110d72ca */ /* 0x000fda00000e0000 */
[----:B------:R1:W-:Y:S02]  /*2360*/  STG.E desc[UR12][R22.64], RZ ;  /* 0x000000ff16007986 */ /* 0x0003e4000c10190c */
.L_x_34:
[----:B------:R-:W-:Y:S05]  /*2370*/  BSYNC.RECONVERGENT B2 ;  /* 0x0000000000027941 */ /* 0x000fea0003800200 */
.L_x_30:
[----:B------:R-:W-:Y:S04]  /*2380*/  BSSY.RECONVERGENT B2, `(.L_x_35) ;  /* 0x000001e000027945 */ /* 0x000fe80003800200 */
[----:B------:R-:W-:Y:S05]  /*2390*/  @!P2 BRA `(.L_x_36) ;  /* 0x000000000060a947 */ /* 0x000fea0003800000 */
[----:B------:R-:W-:Y:S02]  /*23a0*/  R2UR UR12, R16 ;  /* 0x00000000100c72ca */ /* 0x000fe400000e0000 */
[----:B------:R-:W-:-:S13]  /*23b0*/  R2UR UR13, R17 ;  /* 0x00000000110d72ca */ /* 0x000fda00000e0000 */
[----:B------:R-:W2:Y:S01]  /*23c0*/  LDG.E R19, desc[UR12][R20.64+0x8] ;  /* 0x0000080c14137981 */ /* 0x000ea2000c1e1900 */
[----:B------:R-:W0:Y:S01]  /*23d0*/  MUFU.RCP R18, R3 ;  /* 0x0000000300127308 */ /* 0x000e220000001000 */
[----:B------:R-:W-:Y:S01]  /*23e0*/  BSSY.RECONVERGENT B3, `(.L_x_37) ;  /* 0x000000c000037945 */ /* 0x000fe20003800200 */
[----:B01----:R-:W-:-:S04]  /*23f0*/  FFMA R23, R18, -R3, 1 ;  /* 0x3f80000012177423 */ /* 0x003fc80000000803 */
[----:B------:R-:W-:Y:S01]  /*2400*/  FFMA R18, R18, R23, R18 ;  /* 0x0000001712127223 */ /* 0x000fe20000000012 */
[----:B--2---:R-:W-:-:S04]  /*2410*/  FADD R26, R19, -R2 ;  /* 0x80000002131a7221 */ /* 0x004fc80000000000 */
[----:B------:R-:W0:Y:S01]  /*2420*/  FCHK P0, R26, R3 ;  /* 0x000000031a007302 */ /* 0x000e220000000000 */
[----:B------:R-:W-:-:S04]  /*2430*/  FFMA R19, R18, R26, RZ ;  /* 0x0000001a12137223 */ /* 0x000fc800000000ff */
[----:B------:R-:W-:-:S04]  /*2440*/  FFMA R22, R19, -R3, R26 ;  /* 0x8000000313167223 */ /* 0x000fc8000000001a */
[----:B------:R-:W-:Y:S01]  /*2450*/  FFMA R25, R18, R22, R19 ;  /* 0x0000001612197223 */ /* 0x000fe20000000013 */
[----:B0-----:R-:W-:Y:S06]  /*2460*/  @!P0 BRA `(.L_x_38) ;  /* 0x00000000000c8947 */ /* 0x001fec0003800000 */
[----:B------:R-:W-:Y:S01]  /*2470*/  IMAD.MOV.U32 R18, RZ, RZ, R26 ;  /* 0x000000ffff127224 */ /* 0x000fe200078e001a */
[----:B------:R-:W-:-:S07]  /*2480*/  MOV R22, 0x24a0 ;  /* 0x000024a000167802 */ /* 0x000fce0000000f00 */
[----:B------:R-:W-:Y:S05]  /*2490*/  CALL.REL.NOINC `($__internal_1_$__cuda_sm3x_div_rn_noftz_f32_slowpath) ;  /* 0x0000001c00dc7944 */ /* 0x000fea0003c00000 */
.L_x_38:
[----:B------:R-:W-:Y:S05]  /*24a0*/  BSYNC.RECONVERGENT B3 ;  /* 0x0000000000037941 */ /* 0x000fea0003800200 */
.L_x_37:
[----:B------:R-:W-:Y:S02]  /*24b0*/  R2UR UR12, R16 ;  /* 0x00000000100c72ca */ /* 0x000fe400000e0000 */
[----:B------:R-:W-:Y:S02]  /*24c0*/  R2UR UR13, R17 ;  /* 0x00000000110d72ca */ /* 0x000fe400000e0000 */
[----:B------:R-:W-:Y:S02]  /*24d0*/  MOV R18, UR10 ;  /* 0x0000000a00127c02 */ /* 0x000fe40008000f00 */
[----:B------:R-:W-:-:S03]  /*24e0*/  MOV R19, UR11 ;  /* 0x0000000b00137c02 */ /* 0x000fc60008000f00 */
[----:B------:R-:W-:-:S06]  /*24f0*/  IMAD.WIDE R22, R13, 0x4, R18 ;  /* 0x000000040d167825 */ /* 0x000fcc00078e0212 */
[----:B------:R0:W-:Y:S01]  /*2500*/  STG.E desc[UR12][R22.64], R25 ;  /* 0x0000001916007986 */ /* 0x0001e2000c10190c */
[----:B------:R-:W-:Y:S05]  /*2510*/  BRA `(.L_x_39) ;  /* 0x0000000000107947 */ /* 0x000fea0003800000 */
.L_x_36:
[----:B------:R-:W-:Y:S01]  /*2520*/  R2UR UR12, R16 ;  /* 0x00000000100c72ca */ /* 0x000fe200000e0000 */
[----:B01----:R-:W-:Y:S01]  /*2530*/  IMAD.WIDE R22, R13, 0x4, R18 ;  /* 0x000000040d167825 */ /* 0x003fe200078e0212 */
[----:B------:R-:W-:-:S13]  /*2540*/  R2UR UR13, R17 ;  /* 0x00000000110d72ca */ /* 0x000fda00000e0000 */
[----:B------:R1:W-:Y:S02]  /*2550*/  STG.E desc[UR12][R22.64], RZ ;  /* 0x000000ff16007986 */ /* 0x0003e4000c10190c */
.L_x_39:
[----:B------:R-:W-:Y:S05]  /*2560*/  BSYNC.RECONVERGENT B2 ;  /* 0x0000000000027941 */ /* 0x000fea0003800200 */
.L_x_35:
        /* <DEDUP_REMOVED lines=18> */
.L_x_43:
[----:B------:R-:W-:Y:S05]  /*2690*/  BSYNC.RECONVERGENT B3 ;  /* 0x0000000000037941 */ /* 0x000fea0003800200 */
.L_x_42:
[----:B------:R-:W-:Y:S01]  /*26a0*/  R2UR UR12, R16 ;  /* 0x00000000100c72ca */ /* 0x000fe200000e0000 */
[----:B------:R-:W-:Y:S01]  /*26b0*/  IMAD.U32 R18, RZ, RZ, UR10 ;  /* 0x0000000aff127e24 */ /* 0x000fe2000f8e00ff */
[----:B------:R-:W-:Y:S02]  /*26c0*/  R2UR UR13, R17 ;  /* 0x00000000110d72ca */ /* 0x000fe400000e0000 */
[----:B------:R-:W-:-:S03]  /*26d0*/  MOV R19, UR11 ;  /* 0x0000000b00137c02 */ /* 0x000fc60008000f00 */
[----:B------:R-:W-:-:S08]  /*26e0*/  IMAD.WIDE R22, R12, 0x4, R18 ;  /* 0x000000040c167825 */ /* 0x000fd000078e0212 */
[----:B------:R0:W-:Y:S01]  /*26f0*/  STG.E desc[UR12][R22.64], R25 ;  /* 0x0000001916007986 */ /* 0x0001e2000c10190c */
[----:B------:R-:W-:Y:S05]  /*2700*/  BRA `(.L_x_44) ;  /* 0x0000000000107947 */ /* 0x000fea0003800000 */
.L_x_41:
[----:B------:R-:W-:Y:S01]  /*2710*/  R2UR UR12, R16 ;  /* 0x00000000100c72ca */ /* 0x000fe200000e0000 */
[----:B01----:R-:W-:Y:S01]  /*2720*/  IMAD.WIDE R22, R12, 0x4, R18 ;  /* 0x000000040c167825 */ /* 0x003fe200078e0212 */
[----:B------:R-:W-:-:S13]  /*2730*/  R2UR UR13, R17 ;  /* 0x00000000110d72ca */ /* 0x000fda00000e0000 */
[----:B------:R1:W-:Y:S02]  /*2740*/  STG.E desc[UR12][R22.64], RZ ;  /* 0x000000ff16007986 */ /* 0x0003e4000c10190c */
.L_x_44:
[----:B------:R-:W-:Y:S05]  /*2750*/  BSYNC.RECONVERGENT B2 ;  /* 0x0000000000027941 */ /* 0x000fea0003800200 */
.L_x_40:
        /* <DEDUP_REMOVED lines=18> */
.L_x_48:
[----:B------:R-:W-:Y:S05]  /*2880*/  BSYNC.RECONVERGENT B3 ;  /* 0x0000000000037941 */ /* 0x000fea0003800200 */
.L_x_47:
[----:B------:R-:W-:Y:S01]  /*2890*/  R2UR UR12, R16 ;  /* 0x00000000100c72ca */ /* 0x000fe200000e0000 */
[----:B------:R-:W-:Y:S01]  /*28a0*/  IMAD.U32 R19, RZ, RZ, UR11 ;  /* 0x0000000bff137e24 */ /* 0x000fe2000f8e00ff */
[----:B------:R-:W-:Y:S02]  /*28b0*/  R2UR UR13, R17 ;  /* 0x00000000110d72ca */ /* 0x000fe400000e0000 */
[----:B------:R-:W-:-:S05]  /*28c0*/  MOV R18, UR10 ;  /* 0x0000000a00127c02 */ /* 0x000fca0008000f00 */
[----:B------:R-:W-:-:S06]  /*28d0*/  IMAD.WIDE R22, R11, 0x4, R18 ;  /* 0x000000040b167825 */ /* 0x000fcc00078e0212 */
[----:B------:R0:W-:Y:S01]  /*28e0*/  STG.E desc[UR12][R22.64], R25 ;  /* 0x0000001916007986 */ /* 0x0001e2000c10190c */
[----:B------:R-:W-:Y:S05]  /*28f0*/  BRA `(.L_x_49) ;  /* 0x0000000000107947 */ /* 0x000fea0003800000 */
.L_x_46:
[----:B------:R-:W-:Y:S01]  /*2900*/  R2UR UR12, R16 ;  /* 0x00000000100c72ca */ /* 0x000fe200000e0000 */
[----:B01----:R-:W-:Y:S01]  /*2910*/  IMAD.WIDE R22, R11, 0x4, R18 ;  /* 0x000000040b167825 */ /* 0x003fe200078e0212 */
[----:B------:R-:W-:-:S13]  /*2920*/  R2UR UR13, R17 ;  /* 0x00000000110d72ca */ /* 0x000fda00000e0000 */
[----:B------:R1:W-:Y:S02]  /*2930*/  STG.E desc[UR12][R22.64], RZ ;  /* 0x000000ff16007986 */ /* 0x0003e4000c10190c */
.L_x_49:
[----:B------:R-:W-:Y:S05]  /*2940*/  BSYNC.RECONVERGENT B2 ;  /* 0x0000000000027941 */ /* 0x000fea0003800200 */
.L_x_45:
        /* <DEDUP_REMOVED lines=18> */
.L_x_53:
[----:B------:R-:W-:Y:S05]  /*2a70*/  BSYNC.RECONVERGENT B3 ;  /* 0x0000000000037941 */ /* 0x000fea0003800200 */
.L_x_52:
[----:B------:R-:W-:Y:S02]  /*2a80*/  R2UR UR12, R16 ;  /* 0x00000000100c72ca */ /* 0x000fe400000e0000 */
[----:B------:R-:W-:Y:S02]  /*2a90*/  R2UR UR13, R17 ;  /* 0x00000000110d72ca */ /* 0x000fe400000e0000 */
[----:B------:R-:W-:Y:S02]  /*2aa0*/  MOV R18, UR10 ;  /* 0x0000000a00127c02 */ /* 0x000fe40008000f00 */
[----:B------:R-:W-:-:S03]  /*2ab0*/  MOV R19, UR11 ;  /* 0x0000000b00137c02 */ /* 0x000fc60008000f00 */
[----:B------:R-:W-:-:S06]  /*2ac0*/  IMAD.WIDE R22, R10, 0x4, R18 ;  /* 0x000000040a167825 */ /* 0x000fcc00078e0212 */
[----:B------:R0:W-:Y:S01]  /*2ad0*/  STG.E desc[UR12][R22.64], R25 ;  /* 0x0000001916007986 */ /* 0x0001e2000c10190c */
[----:B------:R-:W-:Y:S05]  /*2ae0*/  BRA `(.L_x_54) ;  /* 0x0000000000107947 */ /* 0x000fea0003800000 */
.L_x_51:
[----:B------:R-:W-:Y:S01]  /*2af0*/  R2UR UR12, R16 ;  /* 0x00000000100c72ca */ /* 0x000fe200000e0000 */
[----:B01----:R-:W-:Y:S01]  /*2b00*/  IMAD.WIDE R22, R10, 0x4, R18 ;  /* 0x000000040a167825 */ /* 0x003fe200078e0212 */
[----:B------:R-:W-:-:S13]  /*2b10*/  R2UR UR13, R17 ;  /* 0x00000000110d72ca */ /* 0x000fda00000e0000 */
[----:B------:R1:W-:Y:S02]  /*2b20*/  STG.E desc[UR12][R22.64], RZ ;  /* 0x000000ff16007986 */ /* 0x0003e4000c10190c */
.L_x_54:
[----:B------:R-:W-:Y:S05]  /*2b30*/  BSYNC.RECONVERGENT B2 ;  /* 0x0000000000027941 */ /* 0x000fea0003800200 */
.L_x_50:
        /* <DEDUP_REMOVED lines=18> */
.L_x_58:
[----:B------:R-:W-:Y:S05]  /*2c60*/  BSYNC.RECONVERGENT B3 ;  /* 0x0000000000037941 */ /* 0x000fea0003800200 */
.L_x_57:
[----:B------:R-:W-:Y:S02]  /*2c70*/  R2UR UR12, R16 ;  /* 0x00000000100c72ca */ /* 0x000fe400000e0000 */
[----:B------:R-:W-:Y:S02]  /*2c80*/  R2UR UR13, R17 ;  /* 0x00000000110d72ca */ /* 0x000fe400000e0000 */
[----:B------:R-:W-:Y:S02]  /*2c90*/  MOV R18, UR10 ;  /* 0x0000000a00127c02 */ /* 0x000fe40008000f00 */
[----:B------:R-:W-:-:S03]  /*2ca0*/  MOV R19, UR11 ;  /* 0x0000000b00137c02 */ /* 0x000fc60008000f00 */
[----:B------:R-:W-:-:S06]  /*2cb0*/  IMAD.WIDE R22, R9, 0x4, R18 ;  /* 0x0000000409167825 */ /* 0x000fcc00078e0212 */
[----:B------:R0:W-:Y:S01]  /*2cc0*/  STG.E desc[UR12][R22.64], R25 ;  /* 0x0000001916007986 */ /* 0x0001e2000c10190c */
[----:B------:R-:W-:Y:S05]  /*2cd0*/  BRA `(.L_x_59) ;  /* 0x0000000000107947 */ /* 0x000fea0003800000 */
.L_x_56:
[----:B------:R-:W-:Y:S01]  /*2ce0*/  R2UR UR12, R16 ;  /* 0x00000000100c72ca */ /* 0x000fe200000e0000 */
[----:B01----:R-:W-:Y:S01]  /*2cf0*/  IMAD.WIDE R22, R9, 0x4, R18 ;  /* 0x0000000409167825 */ /* 0x003fe200078e0212 */
[----:B------:R-:W-:-:S13]  /*2d00*/  R2UR UR13, R17 ;  /* 0x00000000110d72ca */ /* 0x000fda00000e0000 */
[----:B------:R1:W-:Y:S02]  /*2d10*/  STG.E desc[UR12][R22.64], RZ ;  /* 0x000000ff16007986 */ /* 0x0003e4000c10190c */
.L_x_59:
[----:B------:R-:W-:Y:S05]  /*2d20*/  BSYNC.RECONVERGENT B2 ;  /* 0x0000000000027941 */ /* 0x000fea0003800200 */
.L_x_55:
[----:B------:R-:W-:Y:S04]  /*2d30*/  BSSY.RECONVERGENT B2, `(.L_x_60) ;  /* 0x000001e000027945 */ /* 0x000fe80003800200 */
[----:B------:R-:W-:Y:S05]  /*2d40*/  @!P2 BRA `(.L_x_61) ;  /* 0x000000000060a947 */ /* 0x000fea0003800000 */
[----:B------:R-:W-:Y:S02]  /*2d50*/  R2UR UR12, R16 ;  /* 0x00000000100c72ca */ /* 0x000fe400000e0000 */
[----:B------:R-:W-:-:S13]  /*2d60*/  R2UR UR13, R17 ;  /* 0x00000000110d72ca */ /* 0x000fda00000e0000 */
[----:B------:R-:W2:Y:S01]  /*2d70*/  LDG.E R21, desc[UR12][R20.64+0x1c] ;  /* 0x00001c0c14157981 */ /* 0x000ea2000c1e1900 */
[----:B------:R-:W3:Y:S01]  /*2d80*/  MUFU.RCP R18, R3 ;  /* 0x0000000300127308 */ /* 0x000ee20000001000 */
[----:B------:R-:W-:Y:S01]  /*2d90*/  BSSY.RECONVERGENT B3, `(.L_x_62) ;  /* 0x000000d000037945 */ /* 0x000fe20003800200 */
[----:B---3--:R-:W-:-:S04]  /*2da0*/  FFMA R19, R18, -R3, 1 ;  /* 0x3f80000012137423 */ /* 0x008fc80000000803 */
[----:B------:R-:W-:Y:S01]  /*2db0*/  FFMA R18, R18, R19, R18 ;  /* 0x0000001312127223 */ /* 0x000fe20000000012 */
[----:B--2---:R-:W-:-:S04]  /*2dc0*/  FADD R26, R21, -R2 ;  /* 0x80000002151a7221 */ /* 0x004fc80000000000 */
[----:B------:R-:W2:Y:S01]  /*2dd0*/  FCHK P0, R26, R3 ;  /* 0x000000031a007302 */ /* 0x000ea20000000000 */
[----:B------:R-:W-:-:S04]  /*2de0*/  FFMA R19, R18, R26, RZ ;  /* 0x0000001a12137223 */ /* 0x000fc800000000ff */
[----:B01----:R-:W-:-:S04]  /*2df0*/  FFMA R22, R19, -R3, R26 ;  /* 0x8000000313167223 */ /* 0x003fc8000000001a */
[----:B------:R-:W-:Y:S01]  /*2e00*/  FFMA R23, R18, R22, R19 ;  /* 0x0000001612177223 */ /* 0x000fe20000000013 */
[----:B--2---:R-:W-:Y:S06]  /*2e10*/  @!P0 BRA `(.L_x_63) ;  /* 0x0000000000108947 */ /* 0x004fec0003800000 */
[----:B------:R-:W-:Y:S02]  /*2e20*/  MOV R18, R26 ;  /* 0x0000001a00127202 */ /* 0x000fe40000000f00 */
[----:B------:R-:W-:-:S07]  /*2e30*/  MOV R22, 0x2e50 ;  /* 0x00002e5000167802 */ /* 0x000fce0000000f00 */
[----:B------:R-:W-:Y:S05]  /*2e40*/  CALL.REL.NOINC `($__internal_1_$__cuda_sm3x_div_rn_noftz_f32_slowpath) ;  /* 0x0000001400707944 */ /* 0x000fea0003c00000 */
[----:B------:R-:W-:-:S07]  /*2e50*/  MOV R23, R25 ;  /* 0x0000001900177202 */ /* 0x000fce0000000f00 */
.L_x_63:
[----:B------:R-:W-:Y:S05]  /*2e60*/  BSYNC.RECONVERGENT B3 ;  /* 0x0000000000037941 */ /* 0x000fea0003800200 */
.L_x_62:
[----:B------:R-:W0:Y:S01]  /*2e70*/  LDC.64 R18, c[0x0][0x388] ;  /* 0x0000e200ff127b82 */ /* 0x000e220000000a00 */
[----:B------:R-:W-:Y:S02]  /*2e80*/  R2UR UR12, R16 ;  /* 0x00000000100c72ca */ /* 0x000fe400000e0000 */
[----:B------:R-:W-:Y:S01]  /*2e90*/  R2UR UR13, R17 ;  /* 0x00000000110d72ca */ /* 0x000fe200000e0000 */
[----:B0-----:R-:W-:-:S12]  /*2ea0*/  IMAD.WIDE R18, R8, 0x4, R18 ;  /* 0x0000000408127825 */ /* 0x001fd800078e0212 */
[----:B------:R0:W-:Y:S01]  /*2eb0*/  STG.E desc[UR12][R18.64], R23 ;  /* 0x0000001712007986 */ /* 0x0001e2000c10190c */
[----:B------:R-:W-:Y:S05]  /*2ec0*/  BRA `(.L_x_64) ;  /* 0x0000000000107947 */ /* 0x000fea0003800000 */
.L_x_61:
[----:B------:R-:W-:Y:S01]  /*2ed0*/  R2UR UR12, R16 ;  /* 0x00000000100c72ca */ /* 0x000fe200000e0000 */
[----:B------:R-:W-:Y:S01]  /*2ee0*/  IMAD.WIDE R18, R8, 0x4, R18 ;  /* 0x0000000408127825 */ /* 0x000fe200078e0212 */
[----:B------:R-:W-:-:S13]  /*2ef0*/  R2UR UR13, R17 ;  /* 0x00000000110d72ca */ /* 0x000fda00000e0000 */
[----:B------:R2:W-:Y:S02]  /*2f00*/  STG.E desc[UR12][R18.64], RZ ;  /* 0x000000ff12007986 */ /* 0x0005e4000c10190c */
.L_x_64:
[----:B------:R-:W-:Y:S05]  /*2f10*/  BSYNC.RECONVERGENT B2 ;  /* 0x0000000000027941 */ /* 0x000fea0003800200 */
.L_x_60:
[----:B------:R-:W-:Y:S01]  /*2f20*/  VIADD R24, R24, 0x8 ;  /* 0x0000000818187836 */ /* 0x000fe20000000000 */
[----:B0-2---:R-:W-:Y:S01]  /*2f30*/  MOV R19, UR7 ;  /* 0x0000000700137c02 */ /* 0x005fe20008000f00 */
[----:B------:R-:W-:Y:S01]  /*2f40*/  UIADD3 UR4, UPT, UPT, UR4, 0x8, URZ ;  /* 0x0000000804047890 */ /* 0x000fe2000fffe0ff */
[----:B------:R-:W-:Y:S02]  /*2f50*/  IADD3 R14, PT, PT, R14, 0x8, RZ ;  /* 0x000000080e0e7810 */ /* 0x000fe40007ffe0ff */
[----:B------:R-:W-:Y:S01]  /*2f60*/  ISETP.NE.AND P0, PT, R24, RZ, PT ;  /* 0x000000ff1800720c */ /* 0x000fe20003f05270 */
[C---:B------:R-:W-:Y:S01]  /*2f70*/  IMAD R10, R19.reuse, 0x8, R10 ;  /* 0x00000008130a7824 */ /* 0x040fe200078e020a */
[C---:B------:R-:W-:Y:S01]  /*2f80*/  LEA R8, R19.reuse, R8, 0x3 ;  /* 0x0000000813087211 */ /* 0x040fe200078e18ff */
[C---:B------:R-:W-:Y:S01]  /*2f90*/  IMAD R7, R19.reuse, 0x8, R7 ;  /* 0x0000000813077824 */ /* 0x040fe200078e0207 */
[C---:B------:R-:W-:Y:S02]  /*2fa0*/  LEA R9, R19.reuse, R9, 0x3 ;  /* 0x0000000913097211 */ /* 0x040fe400078e18ff */
[----:B------:R-:W-:-:S02]  /*2fb0*/  LEA R11, R19, R11, 0x3 ;  /* 0x0000000b130b7211 */ /* 0x000fc400078e18ff */
[C---:B------:R-:W-:Y:S02]  /*2fc0*/  LEA R12, R19.reuse, R12, 0x3 ;  /* 0x0000000c130c7211 */ /* 0x040fe400078e18ff */
[C---:B------:R-:W-:Y:S02]  /*2fd0*/  LEA R13, R19.reuse, R13, 0x3 ;  /* 0x0000000d130d7211 */ /* 0x040fe400078e18ff */
[----:B------:R-:W-:Y:S01]  /*2fe0*/  LEA R15, R19, R15, 0x3 ;  /* 0x0000000f130f7211 */ /* 0x000fe200078e18ff */
[----:B------:R-:W-:Y:S06]  /*2ff0*/  @P0 BRA `(.L_x_65) ;  /* 0xffffffec00c40947 */ /* 0x000fec000383ffff */
.L_x_25:
[----:B------:R-:W-:-:S13]  /*3000*/  ISETP.NE.AND P0, PT, R6, RZ, PT ;  /* 0x000000ff0600720c */ /* 0x000fda0003f05270 */
[----:B------:R-:W-:Y:S05]  /*3010*/  @!P0 BRA `(.L_x_0) ;  /* 0x0000001000948947 */ /* 0x000fea0003800000 */
[----:B------:R-:W-:Y:S02]  /*3020*/  ISETP.GE.U32.AND P0, PT, R6, 0x4, PT ;  /* 0x000000040600780c */ /* 0x000fe40003f06070 */
[----:B------:R-:W-:-:S11]  /*3030*/  LOP3.LUT R10, R19, 0x3, RZ, 0xc0, !PT ;  /* 0x00000003130a7812 */ /* 0x000fd600078ec0ff */
[----:B------:R-:W-:Y:S05]  /*3040*/  @!P0 BRA `(.L_x_66) ;  /* 0x0000000800848947 */ /* 0x000fea0003800000 */
[----:B------:R-:W-:Y:S01]  /*3050*/  FSETP.NEU.AND P0, PT, R3, RZ, PT ;  /* 0x000000ff0300720b */ /* 0x000fe20003f0d000 */
[----:B------:R-:W-:-:S12]  /*3060*/  BSSY.RECONVERGENT B2, `(.L_x_67) ;  /* 0x0000029000027945 */ /* 0x000fd80003800200 */
[----:B------:R-:W-:Y:S05]  /*3070*/  @!P0 BRA `(.L_x_68) ;  /* 0x00000000007c8947 */ /* 0x000fea0003800000 */
[----:B------:R-:W2:Y:S01]  /*3080*/  LDC.64 R8, c[0x0][0x380] ;  /* 0x0000e000ff087b82 */ /* 0x000ea20000000a00 */
[----:B0-----:R-:W-:Y:S02]  /*3090*/  R2UR UR6, R16 ;  /* 0x00000000100672ca */ /* 0x001fe400000e0000 */
[----:B------:R-:W-:Y:S02]  /*30a0*/  R2UR UR7, R17 ;  /* 0x00000000110772ca */ /* 0x000fe400000e0000 */
[----:B------:R-:W-:-:S05]  /*30b0*/  IADD3 R7, PT, PT, R4, R5, RZ ;  /* 0x0000000504077210 */ /* 0x000fca0007ffe0ff */
[----:B--2---:R-:W-:-:S06]  /*30c0*/  IMAD.WIDE R8, R7, 0x4, R8 ;  /* 0x0000000407087825 */ /* 0x004fcc00078e0208 */
        /* <DEDUP_REMOVED lines=11> */
[----:B-1----:R-:W-:-:S07]  /*3180*/  MOV R22, 0x31a0 ;  /* 0x000031a000167802 */ /* 0x002fce0000000f00 */
[----:B------:R-:W-:Y:S05]  /*3190*/  CALL.REL.NOINC `($__internal_1_$__cuda_sm3x_div_rn_noftz_f32_slowpath) ;  /* 0x00000010009c7944 */ /* 0x000fea0003c00000 */
[----:B------:R-:W-:-:S07]  /*31a0*/  MOV R11, R25 ;  /* 0x00000019000b7202 */ /* 0x000fce0000000f00 */
.L_x_70:
[----:B------:R-:W-:Y:S05]  /*31b0*/  BSYNC.RECONVERGENT B3 ;  /* 0x0000000000037941 */ /* 0x000fea0003800200 */
.L_x_69:
[----:B------:R-:W0:Y:S01]  /*31c0*/  LDCU UR4, c[0x0][0x390] ;  /* 0x00007200ff0477ac */ /* 0x000e220008000800 */
[----:B------:R-:W-:Y:S02]  /*31d0*/  R2UR UR8, R16 ;  /* 0x00000000100872ca */ /* 0x000fe400000e0000 */
[----:B------:R-:W-:Y:S01]  /*31e0*/  R2UR UR9, R17 ;  /* 0x00000000110972ca */ /* 0x000fe200000e0000 */
[----:B------:R-:W2:Y:S01]  /*31f0*/  LDCU.64 UR6, c[0x0][0x388] ;  /* 0x00007100ff0677ac */ /* 0x000ea20008000a00 */
[----:B0-----:R-:W-:Y:S02]  /*3200*/  MOV R19, UR4 ;  /* 0x0000000400137c02 */ /* 0x001fe40008000f00 */
[----:B--2---:R-:W-:Y:S01]  /*3210*/  MOV R12, UR6 ;  /* 0x00000006000c7c02 */ /* 0x004fe20008000f00 */
[----:B------:R-:W-:Y:S02]  /*3220*/  IMAD.U32 R13, RZ, RZ, UR7 ;  /* 0x00000007ff0d7e24 */ /* 0x000fe4000f8e00ff */
[----:B------:R-:W-:-:S04]  /*3230*/  IMAD R7, R5, R19, R0 ;  /* 0x0000001305077224 */ /* 0x000fc800078e0200 */
[----:B------:R-:W-:-:S05]  /*3240*/  IMAD.WIDE R6, R7, 0x4, R12 ;  /* 0x0000000407067825 */ /* 0x000fca00078e020c */
[----:B------:R2:W-:Y:S01]  /*3250*/  STG.E desc[UR8][R6.64], R11 ;  /* 0x0000000b06007986 */ /* 0x0005e2000c101908 */
[----:B------:R-:W-:Y:S05]  /*3260*/  BRA `(.L_x_71) ;  /* 0x0000000000207947 */ /* 0x000fea0003800000 */
.L_x_68:
[----:B------:R-:W2:Y:S01]  /*3270*/  LDCU.64 UR6, c[0x0][0x388] ;  /* 0x00007100ff0677ac */ /* 0x000ea20008000a00 */
[----:B0-----:R-:W-:Y:S01]  /*3280*/  R2UR UR8, R16 ;  /* 0x00000000100872ca */ /* 0x001fe200000e0000 */
[----:B------:R-:W-:Y:S01]  /*3290*/  IMAD R7, R5, R19, R0 ;  /* 0x0000001305077224 */ /* 0x000fe200078e0200 */
[----:B------:R-:W-:Y:S02]  /*32a0*/  R2UR UR9, R17 ;  /* 0x00000000110972ca */ /* 0x000fe400000e0000 */
[----:B--2---:R-:W-:Y:S02]  /*32b0*/  MOV R12, UR6 ;  /* 0x00000006000c7c02 */ /* 0x004fe40008000f00 */
[----:B------:R-:W-:-:S03]  /*32c0*/  MOV R13, UR7 ;  /* 0x00000007000d7c02 */ /* 0x000fc60008000f00 */
[----:B------:R-:W-:-:S06]  /*32d0*/  IMAD.WIDE R6, R7, 0x4, R12 ;  /* 0x0000000407067825 */ /* 0x000fcc00078e020c */
[----:B------:R0:W-:Y:S02]  /*32e0*/  STG.E desc[UR8][R6.64], RZ ;  /* 0x000000ff06007986 */ /* 0x0001e4000c101908 */
.L_x_71:
[----:B------:R-:W-:Y:S05]  /*32f0*/  BSYNC.RECONVERGENT B2 ;  /* 0x0000000000027941 */ /* 0x000fea0003800200 */
.L_x_67:
[----:B------:R-:W3:Y:S01]  /*3300*/  LDCU.64 UR6, c[0x0][0x380] ;  /* 0x00007000ff0677ac */ /* 0x000ee20008000a00 */
[----:B------:R-:W-:Y:S01]  /*3310*/  FSETP.NEU.AND P1, PT, R3, RZ, PT ;  /* 0x000000ff0300720b */ /* 0x000fe20003f2d000 */
[----:B------:R-:W-:Y:S01]  /*3320*/  BSSY.RECONVERGENT B2, `(.L_x_72) ;  /* 0x0000028000027945 */ /* 0x000fe20003800200 */
[----:B0-2---:R-:W-:-:S04]  /*3330*/  IADD3 R6, P0, PT, R4, R5, RZ ;  /* 0x0000000504067210 */ /* 0x005fc80007f1e0ff */
[----:B------:R-:W-:Y:S02]  /*3340*/  LEA.HI.X.SX32 R7, R4, RZ, 0x1, P0 ;  /* 0x000000ff04077211 */ /* 0x000fe400000f0eff */
[----:B---3--:R-:W-:-:S04]  /*3350*/  LEA R8, P0, R6, UR6, 0x2 ;  /* 0x0000000606087c11 */ /* 0x008fc8000f8010ff */
[----:B------:R-:W-:Y:S02]  /*3360*/  LEA.HI.X R9, R6, UR7, R7, 0x2, P0 ;  /* 0x0000000706097c11 */ /* 0x000fe400080f1407 */
[----:B------:R-:W-:Y:S01]  /*3370*/  IADD3 R7, PT, PT, R5, 0x1, RZ ;  /* 0x0000000105077810 */ /* 0x000fe20007ffe0ff */
[----:B------:R-:W-:Y:S06]  /*3380*/  @!P1 BRA `(.L_x_73) ;  /* 0x0000000000709947 */ /* 0x000fec0003800000 */
        /* <DEDUP_REMOVED lines=16> */
.L_x_75:
[----:B------:R-:W-:Y:S05]  /*3490*/  BSYNC.RECONVERGENT B3 ;  /* 0x0000000000037941 */ /* 0x000fea0003800200 */
.L_x_74:
[----:B------:R-:W0:Y:S01]  /*34a0*/  LDCU UR4, c[0x0][0x390] ;  /* 0x00007200ff0477ac */ /* 0x000e220008000800 */
[----:B------:R-:W-:Y:S02]  /*34b0*/  R2UR UR8, R16 ;  /* 0x00000000100872ca */ /* 0x000fe400000e0000 */
[----:B------:R-:W-:Y:S01]  /*34c0*/  R2UR UR9, R17 ;  /* 0x00000000110972ca */ /* 0x000fe200000e0000 */
[----:B------:R-:W2:Y:S01]  /*34d0*/  LDCU.64 UR6, c[0x0][0x388] ;  /* 0x00007100ff0677ac */ /* 0x000ea20008000a00 */
[----:B0-----:R-:W-:Y:S01]  /*34e0*/  IMAD.U32 R19, RZ, RZ, UR4 ;  /* 0x00000004ff137e24 */ /* 0x001fe2000f8e00ff */
[----:B--2---:R-:W-:-:S03]  /*34f0*/  MOV R12, UR6 ;  /* 0x00000006000c7c02 */ /* 0x004fc60008000f00 */
[----:B------:R-:W-:Y:S01]  /*3500*/  IMAD R7, R7, R19, R0 ;  /* 0x0000001307077224 */ /* 0x000fe200078e0200 */
[----:B------:R-:W-:-:S03]  /*3510*/  MOV R13, UR7 ;  /* 0x00000007000d7c02 */ /* 0x000fc60008000f00 */
[----:B------:R-:W-:-:S05]  /*3520*/  IMAD.WIDE R6, R7, 0x4, R12 ;  /* 0x0000000407067825 */ /* 0x000fca00078e020c */
[----:B------:R2:W-:Y:S01]  /*3530*/  STG.E desc[UR8][R6.64], R11 ;  /* 0x0000000b06007986 */ /* 0x0005e2000c101908 */
[----:B------:R-:W-:Y:S05]  /*3540*/  BRA `(.L_x_76) ;  /* 0x0000000000147947 */ /* 0x000fea0003800000 */
.L_x_73:
[----:B------:R-:W-:Y:S01]  /*3550*/  R2UR UR6, R16 ;  /* 0x00000000100672ca */ /* 0x000fe200000e0000 */
[----:B------:R-:W-:Y:S01]  /*3560*/  IMAD R7, R7, R19, R0 ;  /* 0x0000001307077224 */ /* 0x000fe200078e0200 */
[----:B------:R-:W-:-:S03]  /*3570*/  R2UR UR7, R17 ;  /* 0x00000000110772ca */ /* 0x000fc600000e0000 */
[----:B------:R-:W-:-:S10]  /*3580*/  IMAD.WIDE R6, R7, 0x4, R12 ;  /* 0x0000000407067825 */ /* 0x000fd400078e020c */
[----:B------:R0:W-:Y:S02]  /*3590*/  STG.E desc[UR6][R6.64], RZ ;  /* 0x000000ff06007986 */ /* 0x0001e4000c101906 */
.L_x_76:
[----:B------:R-:W-:Y:S05]  /*35a0*/  BSYNC.RECONVERGENT B2 ;  /* 0x0000000000027941 */ /* 0x000fea0003800200 */
.L_x_72:
[----:B------:R-:W-:Y:S01]  /*35b0*/  FSETP.NEU.AND P0, PT, R3, RZ, PT ;  /* 0x000000ff0300720b */ /* 0x000fe20003f0d000 */
[----:B------:R-:W-:Y:S01]  /*35c0*/  BSSY.RECONVERGENT B2, `(.L_x_77) ;  /* 0x0000024000027945 */ /* 0x000fe20003800200 */
[----:B0-2---:R-:W-:-:S11]  /*35d0*/  IADD3 R7, PT, PT, R5, 0x2, RZ ;  /* 0x0000000205077810 */ /* 0x005fd60007ffe0ff */
[----:B------:R-:W-:Y:S05]  /*35e0*/  @!P0 BRA `(.L_x_78) ;  /* 0x0000000000708947 */ /* 0x000fea0003800000 */
        /* <DEDUP_REMOVED lines=16> */
.L_x_80:
[----:B------:R-:W-:Y:S05]  /*36f0*/  BSYNC.RECONVERGENT B3 ;  /* 0x0000000000037941 */ /* 0x000fea0003800200 */
.L_x_79:
        /* <DEDUP_REMOVED lines=11> */
.L_x_78:
[----:B------:R-:W-:Y:S01]  /*37b0*/  R2UR UR6, R16 ;  /* 0x00000000100672ca */ /* 0x000fe200000e0000 */
[----:B------:R-:W-:Y:S01]  /*37c0*/  IMAD R7, R7, R19, R0 ;  /* 0x0000001307077224 */ /* 0x000fe200078e0200 */
[----:B------:R-:W-:-:S03]  /*37d0*/  R2UR UR7, R17 ;  /* 0x00000000110772ca */ /* 0x000fc600000e0000 */
[----:B------:R-:W-:-:S10]  /*37e0*/  IMAD.WIDE R6, R7, 0x4, R12 ;  /* 0x0000000407067825 */ /* 0x000fd400078e020c */
[----:B------:R2:W-:Y:S02]  /*37f0*/  STG.E desc[UR6][R6.64], RZ ;  /* 0x000000ff06007986 */ /* 0x0005e4000c101906 */
.L_x_81:
[----:B------:R-:W-:Y:S05]  /*3800*/  BSYNC.RECONVERGENT B2 ;  /* 0x0000000000027941 */ /* 0x000fea0003800200 */
.L_x_77:
        /* <DEDUP_REMOVED lines=20> */
.L_x_85:
[----:B------:R-:W-:Y:S05]  /*3950*/  BSYNC.RECONVERGENT B3 ;  /* 0x0000000000037941 */ /* 0x000fea0003800200 */
.L_x_84:
[----:B------:R-:W0:Y:S01]  /*3960*/  LDCU UR4, c[0x0][0x390] ;  /* 0x00007200ff0477ac */ /* 0x000e220008000800 */
[----:B------:R-:W2:Y:S01]  /*3970*/  LDC.64 R8, c[0x0][0x388] ;  /* 0x0000e200ff087b82 */ /* 0x000ea20000000a00 */
[----:B------:R-:W-:Y:S02]  /*3980*/  R2UR UR6, R16 ;  /* 0x00000000100672ca */ /* 0x000fe400000e0000 */
[----:B------:R-:W-:Y:S01]  /*3990*/  R2UR UR7, R17 ;  /* 0x00000000110772ca */ /* 0x000fe200000e0000 */
[----:B0-----:R-:W-:-:S04]  /*39a0*/  IMAD.U32 R19, RZ, RZ, UR4 ;  /* 0x00000004ff137e24 */ /* 0x001fc8000f8e00ff */
[----:B------:R-:W-:-:S04]  /*39b0*/  IMAD R7, R7, R19, R0 ;  /* 0x0000001307077224 */ /* 0x000fc800078e0200 */
[----:B--2---:R-:W-:-:S05]  /*39c0*/  IMAD.WIDE R6, R7, 0x4, R8 ;  /* 0x0000000407067825 */ /* 0x004fca00078e0208 */
[----:B------:R0:W-:Y:S01]  /*39d0*/  STG.E desc[UR6][R6.64], R11 ;  /* 0x0000000b06007986 */ /* 0x0001e2000c101906 */
[----:B------:R-:W-:Y:S05]  /*39e0*/  BRA `(.L_x_86) ;  /* 0x0000000000147947 */ /* 0x000fea0003800000 */
.L_x_83:
[----:B------:R-:W-:Y:S01]  /*39f0*/  R2UR UR6, R16 ;  /* 0x00000000100672ca */ /* 0x000fe200000e0000 */
[----:B------:R-:W-:Y:S01]  /*3a00*/  IMAD R7, R7, R19, R0 ;  /* 0x0000001307077224 */ /* 0x000fe200078e0200 */
[----:B------:R-:W-:-:S03]  /*3a10*/  R2UR UR7, R17 ;  /* 0x00000000110772ca */ /* 0x000fc600000e0000 */
[----:B------:R-:W-:-:S10]  /*3a20*/  IMAD.WIDE R12, R7, 0x4, R12 ;  /* 0x00000004070c7825 */ /* 0x000fd400078e020c */
[----:B------:R2:W-:Y:S02]  /*3a30*/  STG.E desc[UR6][R12.64], RZ ;  /* 0x000000ff0c007986 */ /* 0x0005e4000c101906 */
.L_x_86:
[----:B------:R-:W-:Y:S05]  /*3a40*/  BSYNC.RECONVERGENT B2 ;  /* 0x0000000000027941 */ /* 0x000fea0003800200 */
.L_x_82:
[----:B------:R-:W-:-:S07]  /*3a50*/  IADD3 R5, PT, PT, R5, 0x4, RZ ;  /* 0x0000000405057810 */ /* 0x000fce0007ffe0ff */
.L_x_66:
[----:B------:R-:W-:-:S13]  /*3a60*/  ISETP.NE.AND P0, PT, R10, RZ, PT ;  /* 0x000000ff0a00720c */ /* 0x000fda0003f05270 */
[----:B------:R-:W-:Y:S05]  /*3a70*/  @!P0 BRA `(.L_x_0) ;  /* 0x0000000400fc8947 */ /* 0x000fea0003800000 */
[----:B------:R-:W-:-:S13]  /*3a80*/  ISETP.NE.AND P0, PT, R10, 0x1, PT ;  /* 0x000000010a00780c */ /* 0x000fda0003f05270 */
[----:B------:R-:W-:Y:S05]  /*3a90*/  @!P0 BRA `(.L_x_87) ;  /* 0x0000000400588947 */ /* 0x000fea0003800000 */
[----:B------:R-:W-:Y:S01]  /*3aa0*/  FSETP.NEU.AND P0, PT, R3, RZ, PT ;  /* 0x000000ff0300720b */ /* 0x000fe20003f0d000 */
[----:B------:R-:W-:-:S12]  /*3ab0*/  BSSY.RECONVERGENT B2, `(.L_x_88) ;  /* 0x0000029000027945 */ /* 0x000fd80003800200 */
[----:B------:R-:W-:Y:S05]  /*3ac0*/  @!P0 BRA `(.L_x_89) ;  /* 0x00000000007c8947 */ /* 0x000fea0003800000 */
[----:B0-----:R-:W0:Y:S01]  /*3ad0*/  LDC.64 R6, c[0x0][0x380] ;  /* 0x0000e000ff067b82 */ /* 0x001e220000000a00 */
[----:B------:R-:W-:Y:S02]  /*3ae0*/  R2UR UR6, R16 ;  /* 0x00000000100672ca */ /* 0x000fe400000e0000 */
[----:B------:R-:W-:Y:S02]  /*3af0*/  R2UR UR7, R17 ;  /* 0x00000000110772ca */ /* 0x000fe400000e0000 */
[----:B------:R-:W-:-:S05]  /*3b00*/  IADD3 R9, PT, PT, R4, R5, RZ ;  /* 0x0000000504097210 */ /* 0x000fca0007ffe0ff */
[----:B0-----:R-:W-:-:S06]  /*3b10*/  IMAD.WIDE R8, R9, 0x4, R6 ;  /* 0x0000000409087825 */ /* 0x001fcc00078e0206 */
[----:B------:R-:W3:Y:S01]  /*3b20*/  LDG.E R9, desc[UR6][R8.64] ;  /* 0x0000000608097981 */ /* 0x000ee2000c1e1900 */
[----:B------:R-:W0:Y:S01]  /*3b30*/  MUFU.RCP R6, R3 ;  /* 0x0000000300067308 */ /* 0x000e220000001000 */
[----:B------:R-:W-:Y:S01]  /*3b40*/  BSSY.RECONVERGENT B3, `(.L_x_90) ;  /* 0x000000c000037945 */ /* 0x000fe20003800200 */
[----:B0-----:R-:W-:-:S04]  /*3b50*/  FFMA R7, R6, -R3, 1 ;  /* 0x3f80000006077423 */ /* 0x001fc80000000803 */
[----:B------:R-:W-:Y:S01]  /*3b60*/  FFMA R6, R6, R7, R6 ;  /* 0x0000000706067223 */ /* 0x000fe20000000006 */
[----:B---3--:R-:W-:-:S04]  /*3b70*/  FADD R18, R9, -R2 ;  /* 0x8000000209127221 */ /* 0x008fc80000000000 */
[----:B------:R-:W0:Y:S01]  /*3b80*/  FCHK P0, R18, R3 ;  /* 0x0000000312007302 */ /* 0x000e220000000000 */
[----:B------:R-:W-:-:S04]  /*3b90*/  FFMA R7, R6, R18, RZ ;  /* 0x0000001206077223 */ /* 0x000fc800000000ff */
[----:B------:R-:W-:-:S04]  /*3ba0*/  FFMA R10, R7, -R3, R18 ;  /* 0x80000003070a7223 */ /* 0x000fc80000000012 */
[----:B------:R-:W-:Y:S01]  /*3bb0*/  FFMA R11, R6, R10, R7 ;  /* 0x0000000a060b7223 */ /* 0x000fe20000000007 */
[----:B0-----:R-:W-:Y:S06]  /*3bc0*/  @!P0 BRA `(.L_x_91) ;  /* 0x00000000000c8947 */ /* 0x001fec0003800000 */
[----:B-1----:R-:W-:-:S07]  /*3bd0*/  MOV R22, 0x3bf0 ;  /* 0x00003bf000167802 */ /* 0x002fce0000000f00 */
[----:B--2---:R-:W-:Y:S05]  /*3be0*/  CALL.REL.NOINC `($__internal_1_$__cuda_sm3x_div_rn_noftz_f32_slowpath) ;  /* 0x0000000800087944 */ /* 0x004fea0003c00000 */
[----:B------:R-:W-:-:S07]  /*3bf0*/  MOV R11, R25 ;  /* 0x00000019000b7202 */ /* 0x000fce0000000f00 */
.L_x_91:
[----:B------:R-:W-:Y:S05]  /*3c00*/  BSYNC.RECONVERGENT B3 ;  /* 0x0000000000037941 */ /* 0x000fea0003800200 */
.L_x_90:
[----:B------:R-:W0:Y:S01]  /*3c10*/  LDCU UR4, c[0x0][0x390] ;  /* 0x00007200ff0477ac */ /* 0x000e220008000800 */
[----:B------:R-:W-:Y:S02]  /*3c20*/  R2UR UR8, R16 ;  /* 0x00000000100872ca */ /* 0x000fe400000e0000 */
[----:B------:R-:W-:Y:S01]  /*3c30*/  R2UR UR9, R17 ;  /* 0x00000000110972ca */ /* 0x000fe200000e0000 */
[----:B------:R-:W3:Y:S01]  /*3c40*/  LDCU.64 UR6, c[0x0][0x388] ;  /* 0x00007100ff0677ac */ /* 0x000ee20008000a00 */
[----:B0-----:R-:W-:Y:S02]  /*3c50*/  MOV R19, UR4 ;  /* 0x0000000400137c02 */ /* 0x001fe40008000f00 */
[----:B---3--:R-:W-:Y:S01]  /*3c60*/  MOV R9, UR7 ;  /* 0x0000000700097c02 */ /* 0x008fe20008000f00 */
[----:B------:R-:W-:Y:S02]  /*3c70*/  IMAD.U32 R8, RZ, RZ, UR6 ;  /* 0x00000006ff087e24 */ /* 0x000fe4000f8e00ff */
[----:B------:R-:W-:-:S04]  /*3c80*/  IMAD R7, R5, R19, R0 ;  /* 0x0000001305077224 */ /* 0x000fc800078e0200 */
[----:B------:R-:W-:-:S05]  /*3c90*/  IMAD.WIDE R6, R7, 0x4, R8 ;  /* 0x0000000407067825 */ /* 0x000fca00078e0208 */
[----:B------:R0:W-:Y:S01]  /*3ca0*/  STG.E desc[UR8][R6.64], R11 ;  /* 0x0000000b06007986 */ /* 0x0001e2000c101908 */
[----:B------:R-:W-:Y:S05]  /*3cb0*/  BRA `(.L_x_92) ;  /* 0x0000000000207947 */ /* 0x000fea0003800000 */
.L_x_89:
[----:B------:R-:W3:Y:S01]  /*3cc0*/  LDCU.64 UR6, c[0x0][0x388] ;  /* 0x00007100ff0677ac */ /* 0x000ee20008000a00 */
[----:B0-----:R-:W-:Y:S01]  /*3cd0*/  R2UR UR8, R16 ;  /* 0x00000000100872ca */ /* 0x001fe200000e0000 */
[----:B------:R-:W-:Y:S01]  /*3ce0*/  IMAD R7, R5, R19, R0 ;  /* 0x0000001305077224 */ /* 0x000fe200078e0200 */
[----:B------:R-:W-:Y:S02]  /*3cf0*/  R2UR UR9, R17 ;  /* 0x00000000110972ca */ /* 0x000fe400000e0000 */
[----:B---3--:R-:W-:Y:S02]  /*3d00*/  MOV R8, UR6 ;  /* 0x0000000600087c02 */ /* 0x008fe40008000f00 */
[----:B------:R-:W-:-:S03]  /*3d10*/  MOV R9, UR7 ;  /* 0x0000000700097c02 */ /* 0x000fc60008000f00 */
[----:B------:R-:W-:-:S06]  /*3d20*/  IMAD.WIDE R6, R7, 0x4, R8 ;  /* 0x0000000407067825 */ /* 0x000fcc00078e0208 */
[----:B------:R3:W-:Y:S02]  /*3d30*/  STG.E desc[UR8][R6.64], RZ ;  /* 0x000000ff06007986 */ /* 0x0007e4000c101908 */
.L_x_92:
[----:B------:R-:W-:Y:S05]  /*3d40*/  BSYNC.RECONVERGENT B2 ;  /* 0x0000000000027941 */ /* 0x000fea0003800200 */
.L_x_88:
[----:B------:R-:W-:Y:S01]  /*3d50*/  FSETP.NEU.AND P0, PT, R3, RZ, PT ;  /* 0x000000ff0300720b */ /* 0x000fe20003f0d000 */
[----:B------:R-:W-:Y:S01]  /*3d60*/  BSSY.RECONVERGENT B2, `(.L_x_93) ;  /* 0x0000028000027945 */ /* 0x000fe20003800200 */
[----:B0--3--:R-:W-:-:S11]  /*3d70*/  IADD3 R7, PT, PT, R5, 0x1, RZ ;  /* 0x0000000105077810 */ /* 0x009fd60007ffe0ff */
[----:B------:R-:W-:Y:S05]  /*3d80*/  @!P0 BRA `(.L_x_94) ;  /* 0x0000000000808947 */ /* 0x000fea0003800000 */
[----:B------:R-:W0:Y:S01]  /*3d90*/  LDCU.64 UR6, c[0x0][0x380] ;  /* 0x00007000ff0677ac */ /* 0x000e220008000a00 */
[----:B------:R-:W-:Y:S02]  /*3da0*/  SHF.R.S32.HI R9, RZ, 0x1f, R5 ;  /* 0x0000001fff097819 */ /* 0x000fe40000011405 */
[----:B------:R-:W-:Y:S02]  /*3db0*/  IADD3 R6, P0, PT, R4, R5, RZ ;  /* 0x0000000504067210 */ /* 0x000fe40007f1e0ff */
[----:B------:R-:W-:Y:S02]  /*3dc0*/  R2UR UR8, R16 ;  /* 0x00000000100872ca */ /* 0x000fe400000e0000 */
[----:B------:R-:W-:Y:S02]  /*3dd0*/  R2UR UR9, R17 ;  /* 0x00000000110972ca */ /* 0x000fe400000e0000 */
[----:B------:R-:W-:Y:S02]  /*3de0*/  LEA.HI.X.SX32 R9, R4, R9, 0x1, P0 ;  /* 0x0000000904097211 */ /* 0x000fe400000f0eff */
[----:B0-----:R-:W-:-:S04]  /*3df0*/  LEA R8, P0, R6, UR6, 0x2 ;  /* 0x0000000606087c11 */ /* 0x001fc8000f8010ff */
[----:B------:R-:W-:-:S06]  /*3e00*/  LEA.HI.X R9, R6, UR7, R9, 0x2, P0 ;  /* 0x0000000706097c11 */ /* 0x000fcc00080f1409 */
        /* <DEDUP_REMOVED lines=13> */
[----:B------:R-:W-:-:S07]  /*3ee0*/  IMAD.MOV.U32 R11, RZ, RZ, R25 ;  /* 0x000000ffff0b7224 */ /* 0x000fce00078e0019 */
.L_x_96:
[----:B------:R-:W-:Y:S05]  /*3ef0*/  BSYNC.RECONVERGENT B3 ;  /* 0x0000000000037941 */ /* 0x000fea0003800200 */
.L_x_95:
[----:B------:R-:W0:Y:S01]  /*3f00*/  LDCU UR4, c[0x0][0x390] ;  /* 0x00007200ff0477ac */ /* 0x000e220008000800 */
[----:B------:R-:W3:Y:S01]  /*3f10*/  LDC.64 R8, c[0x0][0x388] ;  /* 0x0000e200ff087b82 */ /* 0x000ee20000000a00 */
[----:B------:R-:W-:Y:S02]  /*3f20*/  R2UR UR6, R16 ;  /* 0x00000000100672ca */ /* 0x000fe400000e0000 */
[----:B------:R-:W-:Y:S02]  /*3f30*/  R2UR UR7, R17 ;  /* 0x00000000110772ca */ /* 0x000fe400000e0000 */
[----:B0-----:R-:W-:-:S05]  /*3f40*/  MOV R19, UR4 ;  /* 0x0000000400137c02 */ /* 0x001fca0008000f00 */
[----:B------:R-:W-:-:S04]  /*3f50*/  IMAD R7, R7, R19, R0 ;  /* 0x0000001307077224 */ /* 0x000fc800078e0200 */
[----:B---3--:R-:W-:-:S05]  /*3f60*/  IMAD.WIDE R6, R7, 0x4, R8 ;  /* 0x0000000407067825 */ /* 0x008fca00078e0208 */
[----:B------:R3:W-:Y:S01]  /*3f70*/  STG.E desc[UR6][R6.64], R11 ;  /* 0x0000000b06007986 */ /* 0x0007e2000c101906 */
[----:B------:R-:W-:Y:S05]  /*3f80*/  BRA `(.L_x_97) ;  /* 0x0000000000147947 */ /* 0x000fea0003800000 */
.L_x_94:
[----:B------:R-:W-:Y:S01]  /*3f90*/  R2UR UR6, R16 ;  /* 0x00000000100672ca */ /* 0x000fe200000e0000 */
[----:B------:R-:W-:Y:S01]  /*3fa0*/  IMAD R7, R7, R19, R0 ;  /* 0x0000001307077224 */ /* 0x000fe200078e0200 */
[----:B------:R-:W-:-:S03]  /*3fb0*/  R2UR UR7, R17 ;  /* 0x00000000110772ca */ /* 0x000fc600000e0000 */
[----:B------:R-:W-:-:S10]  /*3fc0*/  IMAD.WIDE R8, R7, 0x4, R8 ;  /* 0x0000000407087825 */ /* 0x000fd400078e0208 */
[----:B------:R0:W-:Y:S02]  /*3fd0*/  STG.E desc[UR6][R8.64], RZ ;  /* 0x000000ff08007986 */ /* 0x0001e4000c101906 */
.L_x_97:
[----:B------:R-:W-:Y:S05]  /*3fe0*/  BSYNC.RECONVERGENT B2 ;  /* 0x0000000000027941 */ /* 0x000fea0003800200 */
.L_x_93:
[----:B------:R-:W-:-:S07]  /*3ff0*/  IADD3 R5, PT, PT, R5, 0x2, RZ ;  /* 0x0000000205057810 */ /* 0x000fce0007ffe0ff */
.L_x_87:
[----:B0--3--:R-:W-:-:S04]  /*4000*/  LOP3.LUT R6, R19, 0x1, RZ, 0xc0, !PT ;  /* 0x0000000113067812 */ /* 0x009fc800078ec0ff */
[----:B------:R-:W-:-:S13]  /*4010*/  ISETP.NE.U32.AND P0, PT, R6, 0x1, PT ;  /* 0x000000010600780c */ /* 0x000fda0003f05070 */
[----:B------:R-:W-:Y:S05]  /*4020*/  @P0 BRA `(.L_x_0) ;  /* 0x0000000000900947 */ /* 0x000fea0003800000 */
[----:B------:R-:W-:-:S13]  /*4030*/  FSETP.NEU.AND P0, PT, R3, RZ, PT ;  /* 0x000000ff0300720b */ /* 0x000fda0003f0d000 */
[----:B------:R-:W-:Y:S05]  /*4040*/  @!P0 BRA `(.L_x_98) ;  /* 0x0000000000708947 */ /* 0x000fea0003800000 */
[----:B------:R-:W0:Y:S01]  /*4050*/  LDC.64 R6, c[0x0][0x380] ;  /* 0x0000e000ff067b82 */ /* 0x000e220000000a00 */
[----:B------:R-:W-:Y:S02]  /*4060*/  R2UR UR6, R16 ;  /* 0x00000000100672ca */ /* 0x000fe400000e0000 */
[----:B------:R-:W-:Y:S02]  /*4070*/  R2UR UR7, R17 ;  /* 0x00000000110772ca */ /* 0x000fe400000e0000 */
[----:B------:R-:W-:-:S05]  /*4080*/  IADD3 R9, PT, PT, R4, R5, RZ ;  /* 0x0000000504097210 */ /* 0x000fca0007ffe0ff */
[----:B0-----:R-:W-:-:S06]  /*4090*/  IMAD.WIDE R6, R9, 0x4, R6 ;  /* 0x0000000409067825 */ /* 0x001fcc00078e0206 */
[----:B------:R-:W3:Y:S01]  /*40a0*/  LDG.E R7, desc[UR6][R6.64] ;  /* 0x0000000606077981 */ /* 0x000ee2000c1e1900 */
[----:B------:R-:W0:Y:S01]  /*40b0*/  MUFU.RCP R4, R3 ;  /* 0x0000000300047308 */ /* 0x000e220000001000 */
[----:B------:R-:W-:Y:S01]  /*40c0*/  BSSY.RECONVERGENT B2, `(.L_x_99) ;  /* 0x000000c000027945 */ /* 0x000fe20003800200 */
[----:B0-----:R-:W-:Y:S01]  /*40d0*/  FFMA R9, R4, -R3, 1 ;  /* 0x3f80000004097423 */ /* 0x001fe20000000803 */
[----:B---3--:R-:W-:-:S03]  /*40e0*/  FADD R18, R7, -R2 ;  /* 0x8000000207127221 */ /* 0x008fc60000000000 */
[----:B------:R-:W-:Y:S02]  /*40f0*/  FFMA R2, R4, R9, R4 ;  /* 0x0000000904027223 */ /* 0x000fe40000000004 */
[----:B------:R-:W0:Y:S02]  /*4100*/  FCHK P0, R18, R3 ;  /* 0x0000000312007302 */ /* 0x000e240000000000 */
[----:B------:R-:W-:-:S04]  /*4110*/  FFMA R4, R2, R18, RZ ;  /* 0x0000001202047223 */ /* 0x000fc800000000ff */
[----:B------:R-:W-:-:S04]  /*4120*/  FFMA R9, R4, -R3, R18 ;  /* 0x8000000304097223 */ /* 0x000fc80000000012 */
[----:B------:R-:W-:Y:S01]  /*4130*/  FFMA R9, R2, R9, R4 ;  /* 0x0000000902097223 */ /* 0x000fe20000000004 */
[----:B0-----:R-:W-:Y:S06]  /*4140*/  @!P0 BRA `(.L_x_100) ;  /* 0x00000000000c8947 */ /* 0x001fec0003800000 */
[----:B-1----:R-:W-:-:S07]  /*4150*/  MOV R22, 0x4170 ;  /* 0x0000417000167802 */ /* 0x002fce0000000f00 */
[----:B--2---:R-:W-:Y:S05]  /*4160*/  CALL.REL.NOINC `($__internal_1_$__cuda_sm3x_div_rn_noftz_f32_slowpath) ;  /* 0x0000000000a87944 */ /* 0x004fea0003c00000 */
[----:B------:R-:W-:-:S07]  /*4170*/  MOV R9, R25 ;  /* 0x0000001900097202 */ /* 0x000fce0000000f00 */
.L_x_100:
[----:B------:R-:W-:Y:S05]  /*4180*/  BSYNC.RECONVERGENT B2 ;  /* 0x0000000000027941 */ /* 0x000fea0003800200 */
.L_x_99:
[----:B------:R-:W0:Y:S01]  /*4190*/  LDC.64 R2, c[0x0][0x388] ;  /* 0x0000e200ff027b82 */ /* 0x000e220000000a00 */
[----:B------:R-:W3:Y:S01]  /*41a0*/  LDCU UR4, c[0x0][0x390] ;  /* 0x00007200ff0477ac */ /* 0x000ee20008000800 */
[----:B------:R-:W-:Y:S02]  /*41b0*/  R2UR UR6, R16 ;  /* 0x00000000100672ca */ /* 0x000fe400000e0000 */
[----:B------:R-:W-:Y:S01]  /*41c0*/  R2UR UR7, R17 ;  /* 0x00000000110772ca */ /* 0x000fe200000e0000 */
[----:B---3--:R-:W-:-:S04]  /*41d0*/  IMAD R5, R5, UR4, R0 ;  /* 0x0000000405057c24 */ /* 0x008fc8000f8e0200 */
[----:B0-----:R-:W-:-:S08]  /*41e0*/  IMAD.WIDE R2, R5, 0x4, R2 ;  /* 0x0000000405027825 */ /* 0x001fd000078e0202 */
[----:B------:R3:W-:Y:S01]  /*41f0*/  STG.E desc[UR6][R2.64], R9 ;  /* 0x0000000902007986 */ /* 0x0007e2000c101906 */
[----:B------:R-:W-:Y:S05]  /*4200*/  BRA `(.L_x_0) ;  /* 0x0000000000187947 */ /* 0x000fea0003800000 */
.L_x_98:
[----:B------:R-:W0:Y:S01]  /*4210*/  LDC.64 R2, c[0x0][0x388] ;  /* 0x0000e200ff027b82 */ /* 0x000e220000000a00 */
[----:B------:R-:W-:Y:S01]  /*4220*/  R2UR UR6, R16 ;  /* 0x00000000100672ca */ /* 0x000fe200000e0000 */
[----:B------:R-:W-:Y:S01]  /*4230*/  IMAD R5, R5, R19, R0 ;  /* 0x0000001305057224 */ /* 0x000fe200078e0200 */
[----:B------:R-:W-:-:S03]  /*4240*/  R2UR UR7, R17 ;  /* 0x00000000110772ca */ /* 0x000fc600000e0000 */
[----:B0-----:R-:W-:-:S10]  /*4250*/  IMAD.WIDE R2, R5, 0x4, R2 ;  /* 0x0000000405027825 */ /* 0x001fd400078e0202 */
[----:B------:R4:W-:Y:S02]  /*4260*/  STG.E desc[UR6][R2.64], RZ ;  /* 0x000000ff02007986 */ /* 0x0009e4000c101906 */
.L_x_0:
[----:B------:R-:W-:Y:S05]  /*4270*/  WARPSYNC.ALL ;  /* 0x0000000000007948 */ /* 0x000fea0003800000 */
[----:B------:R-:W-:Y:S06]  /*4280*/  BAR.SYNC.DEFER_BLOCKING 0x0 ;  /* 0x0000000000007b1d */ /* 0x000fec0000010000 */
[----:B------:R-:W-:Y:S05]  /*4290*/  EXIT ;  /* 0x000000000000794d */ /* 0x000fea0003800000 */
        .weak           $__internal_0_$__cuda_sm20_sqrt_rn_f32_slowpath
        .type           $__internal_0_$__cuda_sm20_sqrt_rn_f32_slowpath,@function
        .size           $__internal_0_$__cuda_sm20_sqrt_rn_f32_slowpath,($__internal_1_$__cuda_sm3x_div_rn_noftz_f32_slowpath - $__internal_0_$__cuda_sm20_sqrt_rn_f32_slowpath)
$__internal_0_$__cuda_sm20_sqrt_rn_f32_slowpath:
[----:B------:R-:W-:-:S13]  /*42a0*/  LOP3.LUT P0, RZ, R3, 0x7fffffff, RZ, 0xc0, !PT ;  /* 0x7fffffff03ff7812 */ /* 0x000fda000780c0ff */
[----:B------:R-:W-:Y:S01]  /*42b0*/  @!P0 IMAD.MOV.U32 R4, RZ, RZ, R3 ;  /* 0x000000ffff048224 */ /* 0x000fe200078e0003 */
[----:B------:R-:W-:Y:S06]  /*42c0*/  @!P0 BRA `(.L_x_101) ;  /* 0x0000000000408947 */ /* 0x000fec0003800000 */
[----:B------:R-:W-:-:S13]  /*42d0*/  FSETP.GEU.FTZ.AND P0, PT, R3, RZ, PT ;  /* 0x000000ff0300720b */ /* 0x000fda0003f1e000 */
[----:B------:R-:W-:Y:S01]  /*42e0*/  @!P0 MOV R4, 0x7fffffff ;  /* 0x7fffffff00048802 */ /* 0x000fe20000000f00 */
[----:B------:R-:W-:Y:S06]  /*42f0*/  @!P0 BRA `(.L_x_101) ;  /* 0x0000000000348947 */ /* 0x000fec0003800000 */
[----:B------:R-:W-:-:S13]  /*4300*/  FSETP.GTU.FTZ.AND P0, PT, |R3|, +INF , PT ;  /* 0x7f8000000300780b */ /* 0x000fda0003f1c200 */
[----:B------:R-:W-:Y:S01]  /*4310*/  @P0 FADD.FTZ R4, R3, 1 ;  /* 0x3f80000003040421 */ /* 0x000fe20000010000 */
[----:B------:R-:W-:Y:S06]  /*4320*/  @P0 BRA `(.L_x_101) ;  /* 0x0000000000280947 */ /* 0x000fec0003800000 */
[----:B------:R-:W-:-:S13]  /*4330*/  FSETP.NEU.FTZ.AND P0, PT, |R3|, +INF , PT ;  /* 0x7f8000000300780b */ /* 0x000fda0003f1d200 */
[----:B------:R-:W-:-:S04]  /*4340*/  @P0 FFMA R5, R3, 1.84467440737095516160e+19, RZ ;  /* 0x5f80000003050823 */ /* 0x000fc800000000ff */
[----:B------:R-:W0:Y:S02]  /*4350*/  @P0 MUFU.RSQ R4, R5 ;  /* 0x0000000500040308 */ /* 0x000e240000001400 */
[----:B0-----:R-:W-:Y:S01]  /*4360*/  @P0 FMUL.FTZ R6, R5, R4 ;  /* 0x0000000405060220 */ /* 0x001fe20000410000 */
[----:B------:R-:W-:Y:S01]  /*4370*/  @P0 FMUL.FTZ R10, R4, 0.5 ;  /* 0x3f000000040a0820 */ /* 0x000fe20000410000 */
[----:B------:R-:W-:Y:S02]  /*4380*/  @!P0 MOV R4, R3 ;  /* 0x0000000300048202 */ /* 0x000fe40000000f00 */
[----:B------:R-:W-:-:S04]  /*4390*/  @P0 FADD.FTZ R8, -R6, -RZ ;  /* 0x800000ff06080221 */ /* 0x000fc80000010100 */
[----:B------:R-:W-:-:S04]  /*43a0*/  @P0 FFMA R9, R6, R8, R5 ;  /* 0x0000000806090223 */ /* 0x000fc80000000005 */
[----:B------:R-:W-:-:S04]  /*43b0*/  @P0 FFMA R9, R9, R10, R6 ;  /* 0x0000000a09090223 */ /* 0x000fc80000000006 */
[----:B------:R-:W-:-:S07]  /*43c0*/  @P0 FMUL.FTZ R4, R9, 2.3283064365386962891e-10 ;  /* 0x2f80000009040820 */ /* 0x000fce0000410000 */
.L_x_101:
[----:B------:R-:W-:Y:S01]  /*43d0*/  MOV R3, R4 ;  /* 0x0000000400037202 */ /* 0x000fe20000000f00 */
[----:B------:R-:W-:Y:S01]  /*43e0*/  IMAD.MOV.U32 R5, RZ, RZ, 0x0 ;  /* 0x00000000ff057424 */ /* 0x000fe200078e00ff */
[----:B------:R-:W-:-:S04]  /*43f0*/  MOV R4, R11 ;  /* 0x0000000b00047202 */ /* 0x000fc80000000f00 */
[----:B------:R-:W-:Y:S05]  /*4400*/  RET.REL.NODEC R4 `(_Z10matrixNormPfS_i) ;  /* 0xffffffb804fc7950 */ /* 0x000fea0003c3ffff */
        .weak           $__internal_1_$__cuda_sm3x_div_rn_noftz_f32_slowpath
        .type           $__internal_1_$__cuda_sm3x_div_rn_noftz_f32_slowpath,@function
        .size           $__internal_1_$__cuda_sm3x_div_rn_noftz_f32_slowpath,(.L_x_115 - $__internal_1_$__cuda_sm3x_div_rn_noftz_f32_slowpath)
$__internal_1_$__cuda_sm3x_div_rn_noftz_f32_slowpath:
[----:B------:R-:W-:Y:S01]  /*4410*/  SHF.R.U32.HI R23, RZ, 0x17, R3 ;  /* 0x00000017ff177819 */ /* 0x000fe20000011603 */
[----:B------:R-:W-:Y:S01]  /*4420*/  BSSY.RECONVERGENT B0, `(.L_x_102) ;  /* 0x0000063000007945 */ /* 0x000fe20003800200 */
[----:B------:R-:W-:Y:S02]  /*4430*/  SHF.R.U32.HI R25, RZ, 0x17, R18 ;  /* 0x00000017ff197819 */ /* 0x000fe40000011612 */
[----:B------:R-:W-:Y:S02]  /*4440*/  LOP3.LUT R23, R23, 0xff, RZ, 0xc0, !PT ;  /* 0x000000ff17177812 */ /* 0x000fe400078ec0ff */
[----:B------:R-:W-:Y:S02]  /*4450*/  LOP3.LUT R25, R25, 0xff, RZ, 0xc0, !PT ;  /* 0x000000ff19197812 */ /* 0x000fe400078ec0ff */
[----:B------:R-:W-:Y:S02]  /*4460*/  IADD3 R26, PT, PT, R23, -0x1, RZ ;  /* 0xffffffff171a7810 */ /* 0x000fe40007ffe0ff */
[----:B------:R-:W-:-:S02]  /*4470*/  IADD3 R28, PT, PT, R25, -0x1, RZ ;  /* 0xffffffff191c7810 */ /* 0x000fc40007ffe0ff */
[----:B------:R-:W-:Y:S02]  /*4480*/  ISETP.GT.U32.AND P0, PT, R26, 0xfd, PT ;  /* 0x000000fd1a00780c */ /* 0x000fe40003f04070 */
[----:B------:R-:W-:Y:S02]  /*4490*/  MOV R27, R3 ;  /* 0x00000003001b7202 */ /* 0x000fe40000000f00 */
[----:B------:R-:W-:-:S13]  /*44a0*/  ISETP.GT.U32.OR P0, PT, R28, 0xfd, P0 ;  /* 0x000000fd1c00780c */ /* 0x000fda0000704470 */
[----:B------:R-:W-:Y:S01]  /*44b0*/  @!P0 MOV R19, RZ ;  /* 0x000000ff00138202 */ /* 0x000fe20000000f00 */
[----:B------:R-:W-:Y:S06]  /*44c0*/  @!P0 BRA `(.L_x_103) ;  /* 0x00000000005c8947 */ /* 0x000fec0003800000 */
[----:B------:R-:W-:Y:S02]  /*44d0*/  FSETP.GTU.FTZ.AND P0, PT, |R18|, +INF , PT ;  /* 0x7f8000001200780b */ /* 0x000fe40003f1c200 */
[----:B------:R-:W-:-:S04]  /*44e0*/  FSETP.GTU.FTZ.AND P1, PT, |R3|, +INF , PT ;  /* 0x7f8000000300780b */ /* 0x000fc80003f3c200 */
[----:B------:R-:W-:-:S13]  /*44f0*/  PLOP3.LUT P0, PT, P0, P1, PT, 0xf8, 0x8f ;  /* 0x00000000008f781c */ /* 0x000fda0000703f70 */
[----:B------:R-:W-:Y:S05]  /*4500*/  @P0 BRA `(.L_x_104) ;  /* 0x00000004004c0947 */ /* 0x000fea0003800000 */
[----:B------:R-:W-:-:S13]  /*4510*/  LOP3.LUT P0, RZ, R27, 0x7fffffff, R18, 0xc8, !PT ;  /* 0x7fffffff1bff7812 */ /* 0x000fda000780c812 */
[----:B------:R-:W-:Y:S05]  /*4520*/  @!P0 BRA `(.L_x_105) ;  /* 0x00000004003c8947 */ /* 0x000fea0003800000 */
[C---:B------:R-:W-:Y:S02]  /*4530*/  FSETP.NEU.FTZ.AND P3, PT, |R18|.reuse, +INF , PT ;  /* 0x7f8000001200780b */ /* 0x040fe40003f7d200 */
[----:B------:R-:W-:Y:S02]  /*4540*/  FSETP.NEU.FTZ.AND P1, PT, |R3|, +INF , PT ;  /* 0x7f8000000300780b */ /* 0x000fe40003f3d200 */
[----:B------:R-:W-:-:S11]  /*4550*/  FSETP.NEU.FTZ.AND P0, PT, |R18|, +INF , PT ;  /* 0x7f8000001200780b */ /* 0x000fd60003f1d200 */
[----:B------:R-:W-:Y:S05]  /*4560*/  @!P1 BRA !P3, `(.L_x_105) ;  /* 0x00000004002c9947 */ /* 0x000fea0005800000 */
[----:B------:R-:W-:-:S04]  /*4570*/  LOP3.LUT P3, RZ, R18, 0x7fffffff, RZ, 0xc0, !PT ;  /* 0x7fffffff12ff7812 */ /* 0x000fc8000786c0ff */
[----:B------:R-:W-:-:S13]  /*4580*/  PLOP3.LUT P1, PT, P1, P3, PT, 0x2f, 0xf2 ;  /* 0x0000000000f2781c */ /* 0x000fda0000f26577 */
[----:B------:R-:W-:Y:S05]  /*4590*/  @P1 BRA `(.L_x_106) ;  /* 0x0000000400181947 */ /* 0x000fea0003800000 */
[----:B------:R-:W-:-:S04]  /*45a0*/  LOP3.LUT P1, RZ, R27, 0x7fffffff, RZ, 0xc0, !PT ;  /* 0x7fffffff1bff7812 */ /* 0x000fc8000782c0ff */
[----:B------:R-:W-:-:S13]  /*45b0*/  PLOP3.LUT P0, PT, P0, P1, PT, 0x2f, 0xf2 ;  /* 0x0000000000f2781c */ /* 0x000fda0000702577 */
[----:B------:R-:W-:Y:S05]  /*45c0*/  @P0 BRA `(.L_x_107) ;  /* 0x0000000400000947 */ /* 0x000fea0003800000 */
[----:B------:R-:W-:Y:S02]  /*45d0*/  ISETP.GE.AND P0, PT, R28, RZ, PT ;  /* 0x000000ff1c00720c */ /* 0x000fe40003f06270 */
[----:B------:R-:W-:-:S11]  /*45e0*/  ISETP.GE.AND P1, PT, R26, RZ, PT ;  /* 0x000000ff1a00720c */ /* 0x000fd60003f26270 */
[----:B------:R-:W-:Y:S01]  /*45f0*/  @P0 IMAD.MOV.U32 R19, RZ, RZ, RZ ;  /* 0x000000ffff130224 */ /* 0x000fe200078e00ff */
[----:B------:R-:W-:Y:S01]  /*4600*/  @!P0 MOV R19, 0xffffffc0 ;  /* 0xffffffc000138802 */ /* 0x000fe20000000f00 */
[----:B------:R-:W-:Y:S01]  /*4610*/  @!P0 FFMA R18, R18, 1.84467440737095516160e+19, RZ ;  /* 0x5f80000012128823 */ /* 0x000fe200000000ff */
[----:B------:R-:W-:Y:S02]  /*4620*/  @!P1 FFMA R27, R3, 1.84467440737095516160e+19, RZ ;  /* 0x5f800000031b9823 */ /* 0x000fe400000000ff */
[----:B------:R-:W-:-:S07]  /*4630*/  @!P1 IADD3 R19, PT, PT, R19, 0x40, RZ ;  /* 0x0000004013139810 */ /* 0x000fce0007ffe0ff */
.L_x_103:
[----:B------:R-:W-:Y:S01]  /*4640*/  LEA R26, R23, 0xc0800000, 0x17 ;  /* 0xc0800000171a7811 */ /* 0x000fe200078eb8ff */
[----:B------:R-:W-:Y:S03]  /*4650*/  BSSY.RECONVERGENT B1, `(.L_x_108) ;  /* 0x0000036000017945 */ /* 0x000fe60003800200 */
[----:B------:R-:W-:Y:S02]  /*4660*/  IADD3 R28, PT, PT, -R26, R27, RZ ;  /* 0x0000001b1a1c7210 */ /* 0x000fe40007ffe1ff */
[----:B------:R-:W-:Y:S02]  /*4670*/  IADD3 R27, PT, PT, R25, -0x7f, RZ ;  /* 0xffffff81191b7810 */ /* 0x000fe40007ffe0ff */
[----:B------:R-:W0:Y:S01]  /*4680*/  MUFU.RCP R26, R28 ;  /* 0x0000001c001a7308 */ /* 0x000e220000001000 */
[----:B------:R-:W-:Y:S01]  /*4690*/  FADD.FTZ R25, -R28, -RZ ;  /* 0x800000ff1c197221 */ /* 0x000fe20000010100 */
[C---:B------:R-:W-:Y:S01]  /*46a0*/  IADD3 R30, PT, PT, R27.reuse, 0x7f, -R23 ;  /* 0x0000007f1b1e7810 */ /* 0x040fe20007ffe817 */
[----:B------:R-:W-:-:S04]  /*46b0*/  IMAD R18, R27, -0x800000, R18 ;  /* 0xff8000001b127824 */ /* 0x000fc800078e0212 */
[----:B------:R-:W-:Y:S02]  /*46c0*/  IMAD.IADD R19, R30, 0x1, R19 ;  /* 0x000000011e137824 */ /* 0x000fe400078e0213 */
[----:B0-----:R-:W-:-:S04]  /*46d0*/  FFMA R23, R26, R25, 1 ;  /* 0x3f8000001a177423 */ /* 0x001fc80000000019 */
[----:B------:R-:W-:-:S04]  /*46e0*/  FFMA R23, R26, R23, R26 ;  /* 0x000000171a177223 */ /* 0x000fc8000000001a */
[----:B------:R-:W-:-:S04]  /*46f0*/  FFMA R26, R18, R23, RZ ;  /* 0x00000017121a7223 */ /* 0x000fc800000000ff */
[----:B------:R-:W-:-:S04]  /*4700*/  FFMA R27, R25, R26, R18 ;  /* 0x0000001a191b7223 */ /* 0x000fc80000000012 */
[----:B------:R-:W-:-:S04]  /*4710*/  FFMA R26, R23, R27, R26 ;  /* 0x0000001b171a7223 */ /* 0x000fc8000000001a */
[----:B------:R-:W-:-:S04]  /*4720*/  FFMA R27, R25, R26, R18 ;  /* 0x0000001a191b7223 */ /* 0x000fc80000000012 */
[----:B------:R-:W-:-:S05]  /*4730*/  FFMA R18, R23, R27, R26 ;  /* 0x0000001b17127223 */ /* 0x000fca000000001a */
[----:B------:R-:W-:-:S04]  /*4740*/  SHF.R.U32.HI R25, RZ, 0x17, R18 ;  /* 0x00000017ff197819 */ /* 0x000fc80000011612 */
[----:B------:R-:W-:-:S04]  /*4750*/  LOP3.LUT R28, R25, 0xff, RZ, 0xc0, !PT ;  /* 0x000000ff191c7812 */ /* 0x000fc800078ec0ff */
[----:B------:R-:W-:-:S04]  /*4760*/  IADD3 R25, PT, PT, R28, R19, RZ ;  /* 0x000000131c197210 */ /* 0x000fc80007ffe0ff */
[----:B------:R-:W-:-:S04]  /*4770*/  IADD3 R28, PT, PT, R25, -0x1, RZ ;  /* 0xffffffff191c7810 */ /* 0x000fc80007ffe0ff */
[----:B------:R-:W-:-:S13]  /*4780*/  ISETP.GE.U32.AND P0, PT, R28, 0xfe, PT ;  /* 0x000000fe1c00780c */ /* 0x000fda0003f06070 */
[----:B------:R-:W-:Y:S05]  /*4790*/  @!P0 BRA `(.L_x_109) ;  /* 0x0000000000808947 */ /* 0x000fea0003800000 */
[----:B------:R-:W-:-:S13]  /*47a0*/  ISETP.GT.AND P0, PT, R25, 0xfe, PT ;  /* 0x000000fe1900780c */ /* 0x000fda0003f04270 */
[----:B------:R-:W-:Y:S05]  /*47b0*/  @P0 BRA `(.L_x_110) ;  /* 0x00000000006c0947 */ /* 0x000fea0003800000 */
[----:B------:R-:W-:-:S13]  /*47c0*/  ISETP.GE.AND P0, PT, R25, 0x1, PT ;  /* 0x000000011900780c */ /* 0x000fda0003f06270 */
[----:B------:R-:W-:Y:S05]  /*47d0*/  @P0 BRA `(.L_x_111) ;  /* 0x0000000000740947 */ /* 0x000fea0003800000 */
[----:B------:R-:W-:Y:S02]  /*47e0*/  ISETP.GE.AND P0, PT, R25, -0x18, PT ;  /* 0xffffffe81900780c */ /* 0x000fe40003f06270 */
[----:B------:R-:W-:-:S11]  /*47f0*/  LOP3.LUT R18, R18, 0x80000000, RZ, 0xc0, !PT ;  /* 0x8000000012127812 */ /* 0x000fd600078ec0ff */
[----:B------:R-:W-:Y:S05]  /*4800*/  @!P0 BRA `(.L_x_111) ;  /* 0x0000000000688947 */ /* 0x000fea0003800000 */
[CCC-:B------:R-:W-:Y:S01]  /*4810*/  FFMA.RP R28, R23.reuse, R27.reuse, R26.reuse ;  /* 0x0000001b171c7223 */ /* 0x1c0fe2000000801a */
[CCC-:B------:R-:W-:Y:S01]  /*4820*/  FFMA.RM R19, R23.reuse, R27.reuse, R26.reuse ;  /* 0x0000001b17137223 */ /* 0x1c0fe2000000401a */
[----:B------:R-:W-:Y:S01]  /*4830*/  FFMA.RZ R23, R23, R27, R26 ;  /* 0x0000001b17177223 */ /* 0x000fe2000000c01a */
[C---:B------:R-:W-:Y:S02]  /*4840*/  IADD3 R26, PT, PT, R25.reuse, 0x20, RZ ;  /* 0x00000020191a7810 */ /* 0x040fe40007ffe0ff */
[----:B------:R-:W-:Y:S02]  /*4850*/  ISETP.NE.AND P3, PT, R25, RZ, PT ;  /* 0x000000ff1900720c */ /* 0x000fe40003f65270 */
[----:B------:R-:W-:Y:S02]  /*4860*/  LOP3.LUT R23, R23, 0x7fffff, RZ, 0xc0, !PT ;  /* 0x007fffff17177812 */ /* 0x000fe400078ec0ff */
[----:B------:R-:W-:Y:S02]  /*4870*/  FSETP.NEU.FTZ.AND P0, PT, R28, R19, PT ;  /* 0x000000131c00720b */ /* 0x000fe40003f1d000 */
[----:B------:R-:W-:-:S02]  /*4880*/  LOP3.LUT R23, R23, 0x800000, RZ, 0xfc, !PT ;  /* 0x0080000017177812 */ /* 0x000fc400078efcff */
[C---:B------:R-:W-:Y:S02]  /*4890*/  ISETP.NE.AND P1, PT, R25.reuse, RZ, PT ;  /* 0x000000ff1900720c */ /* 0x040fe40003f25270 */
[----:B------:R-:W-:Y:S02]  /*48a0*/  IADD3 R28, PT, PT, -R25, RZ, RZ ;  /* 0x000000ff191c7210 */ /* 0x000fe40007ffe1ff */
[----:B------:R-:W-:Y:S02]  /*48b0*/  SHF.L.U32 R26, R23, R26, RZ ;  /* 0x0000001a171a7219 */ /* 0x000fe400000006ff */
[----:B------:R-:W-:Y:S02]  /*48c0*/  SEL R28, R28, RZ, P3 ;  /* 0x000000ff1c1c7207 */ /* 0x000fe40001800000 */
[----:B------:R-:W-:Y:S02]  /*48d0*/  ISETP.NE.AND P1, PT, R26, RZ, P1 ;  /* 0x000000ff1a00720c */ /* 0x000fe40000f25270 */
[----:B------:R-:W-:-:S02]  /*48e0*/  SHF.R.U32.HI R28, RZ, R28, R23 ;  /* 0x0000001cff1c7219 */ /* 0x000fc40000011617 */
[----:B------:R-:W-:Y:S02]  /*48f0*/  PLOP3.LUT P0, PT, P0, P1, PT, 0xf8, 0x8f ;  /* 0x00000000008f781c */ /* 0x000fe40000703f70 */
[----:B------:R-:W-:Y:S02]  /*4900*/  SHF.R.U32.HI R26, RZ, 0x1, R28 ;  /* 0x00000001ff1a7819 */ /* 0x000fe4000001161c */
[----:B------:R-:W-:-:S04]  /*4910*/  SEL R19, RZ, 0x1, !P0 ;  /* 0x00000001ff137807 */ /* 0x000fc80004000000 */
[----:B------:R-:W-:-:S04]  /*4920*/  LOP3.LUT R19, R19, 0x1, R26, 0xf8, !PT ;  /* 0x0000000113137812 */ /* 0x000fc800078ef81a */
[----:B------:R-:W-:-:S05]  /*4930*/  LOP3.LUT R19, R19, R28, RZ, 0xc0, !PT ;  /* 0x0000001c13137212 */ /* 0x000fca00078ec0ff */
[----:B------:R-:W-:-:S05]  /*4940*/  IMAD.IADD R19, R26, 0x1, R19 ;  /* 0x000000011a137824 */ /* 0x000fca00078e0213 */
[----:B------:R-:W-:Y:S01]  /*4950*/  LOP3.LUT R18, R19, R18, RZ, 0xfc, !PT ;  /* 0x0000001213127212 */ /* 0x000fe200078efcff */
[----:B------:R-:W-:Y:S06]  /*4960*/  BRA `(.L_x_111) ;  /* 0x0000000000107947 */ /* 0x000fec0003800000 */
.L_x_110:
[----:B------:R-:W-:-:S04]  /*4970*/  LOP3.LUT R18, R18, 0x80000000, RZ, 0xc0, !PT ;  /* 0x8000000012127812 */ /* 0x000fc800078ec0ff */
[----:B------:R-:W-:Y:S01]  /*4980*/  LOP3.LUT R18, R18, 0x7f800000, RZ, 0xfc, !PT ;  /* 0x7f80000012127812 */ /* 0x000fe200078efcff */
[----:B------:R-:W-:Y:S06]  /*4990*/  BRA `(.L_x_111) ;  /* 0x0000000000047947 */ /* 0x000fec0003800000 */
.L_x_109:
[----:B------:R-:W-:-:S07]  /*49a0*/  LEA R18, R19, R18, 0x17 ;  /* 0x0000001213127211 */ /* 0x000fce00078eb8ff */
.L_x_111:
[----:B------:R-:W-:Y:S05]  /*49b0*/  BSYNC.RECONVERGENT B1 ;  /* 0x0000000000017941 */ /* 0x000fea0003800200 */
.L_x_108:
[----:B------:R-:W-:Y:S05]  /*49c0*/  BRA `(.L_x_112) ;  /* 0x0000000000207947 */ /* 0x000fea0003800000 */
.L_x_107:
[----:B------:R-:W-:-:S04]  /*49d0*/  LOP3.LUT R18, R27, 0x80000000, R18, 0x48, !PT ;  /* 0x800000001b127812 */ /* 0x000fc800078e4812 */
[----:B------:R-:W-:Y:S01]  /*49e0*/  LOP3.LUT R18, R18, 0x7f800000, RZ, 0xfc, !PT ;  /* 0x7f80000012127812 */ /* 0x000fe200078efcff */
[----:B------:R-:W-:Y:S06]  /*49f0*/  BRA `(.L_x_112) ;  /* 0x0000000000147947 */ /* 0x000fec0003800000 */
.L_x_106:
[----:B------:R-:W-:Y:S01]  /*4a00*/  LOP3.LUT R18, R27, 0x80000000, R18, 0x48, !PT ;  /* 0x800000001b127812 */ /* 0x000fe200078e4812 */
[----:B------:R-:W-:Y:S06]  /*4a10*/  BRA `(.L_x_112) ;  /* 0x00000000000c7947 */ /* 0x000fec0003800000 */
.L_x_105:
[----:B------:R-:W0:Y:S01]  /*4a20*/  MUFU.RSQ R18, -QNAN ;  /* 0xffc0000000127908 */ /* 0x000e220000001400 */
[----:B------:R-:W-:Y:S05]  /*4a30*/  BRA `(.L_x_112) ;  /* 0x0000000000047947 */ /* 0x000fea0003800000 */
.L_x_104:
[----:B------:R-:W-:-:S07]  /*4a40*/  FADD.FTZ R18, R18, R3 ;  /* 0x0000000312127221 */ /* 0x000fce0000010000 */
.L_x_112:
[----:B------:R-:W-:Y:S05]  /*4a50*/  BSYNC.RECONVERGENT B0 ;  /* 0x0000000000007941 */ /* 0x000fea0003800200 */
.L_x_102:
[----:B------:R-:W-:Y:S01]  /*4a60*/  HFMA2 R19, -RZ, RZ, 0, 0 ;  /* 0x00000000ff137431 */ /* 0x000fe200000001ff */
[----:B0-----:R-:W-:Y:S02]  /*4a70*/  MOV R25, R18 ;  /* 0x0000001200197202 */ /* 0x001fe40000000f00 */
[----:B------:R-:W-:-:S04]  /*4a80*/  MOV R18, R22 ;  /* 0x0000001600127202 */ /* 0x000fc80000000f00 */
[----:B------:R-:W-:Y:S05]  /*4a90*/  RET.REL.NODEC R18 `(_Z10matrixNormPfS_i) ;  /* 0xffffffb412587950 */ /* 0x000fea0003c3ffff */
.L_x_113:
[----:B------:R-:W-:-:S00]  /*4aa0*/  BRA `(.L_x_113) ;  /* 0xfffffffc00fc7947 */ /* 0x000fc0000383ffff */
[----:B------:R-:W-:-:S00]  /*4ab0*/  NOP ;  /* 0x0000000000007918 */ /* 0x000fc00000000000 */
        /* <DEDUP_REMOVED lines=12> */
.L_x_115:


//--------------------- .nv.shared.reserved.0     --------------------------
	.section	.nv.shared.reserved.0,"aw",@nobits
	.weak		__nv_reservedSMEM_offset_0_alias
	.size		__nv_reservedSMEM_offset_0_alias, 0, 64
	.other		__nv_reservedSMEM_offset_0_alias,@"STO_CUDA_RESERVED_SHARED STV_DEFAULT"
__nv_reservedSMEM_offset_0_alias:
	.zero		0
	.zero		64


//--------------------- .nv.constant0._Z10matrixNormPfS_i --------------------------
	.section	.nv.constant0._Z10matrixNormPfS_i,"a",@progbits
	.sectionflags	@""
	.align	4
.nv.constant0._Z10matrixNormPfS_i:
	.zero		916


//--------------------- SYMBOLS --------------------------

	.type		.nv.reservedSmem.offset0,@object
	.size		.nv.reservedSmem.offset0,0x4
